//
// Generated by NVIDIA NVVM Compiler
//
// Compiler Build ID: CL-36424714
// Cuda compilation tools, release 13.0, V13.0.88
// Based on NVVM 20.0.0
//

.version 9.0
.target sm_100
.address_size 64

	// .globl	default_function_kernel

.visible .entry default_function_kernel(
	.param .u64 .ptr .align 1 default_function_kernel_param_0,
	.param .u64 .ptr .align 1 default_function_kernel_param_1,
	.param .u64 .ptr .align 1 default_function_kernel_param_2
)
.maxntid 2
{
	.reg .b32 	%r<5>;
	.reg .b32 	%f<4>;
	.reg .b64 	%rd<11>;

	ld.param.u64 	%rd1, [default_function_kernel_param_0];
	ld.param.u64 	%rd2, [default_function_kernel_param_1];
	ld.param.u64 	%rd3, [default_function_kernel_param_2];
	cvta.to.global.u64 	%rd4, %rd1;
	cvta.to.global.u64 	%rd5, %rd3;
	cvta.to.global.u64 	%rd6, %rd2;
	mov.u32 	%r1, %ctaid.x;
	shl.b32 	%r2, %r1, 1;
	mov.u32 	%r3, %tid.x;
	or.b32  	%r4, %r2, %r3;
	mul.wide.u32 	%rd7, %r4, 4;
	add.s64 	%rd8, %rd6, %rd7;
	ld.global.nc.f32 	%f1, [%rd8];
	add.s64 	%rd9, %rd5, %rd7;
	ld.global.nc.f32 	%f2, [%rd9];
	sub.f32 	%f3, %f1, %f2;
	add.s64 	%rd10, %rd4, %rd7;
	st.global.f32 	[%rd10], %f3;
	ret;

}
	// .globl	default_function_kernel_2
.visible .entry default_function_kernel_2(
	.param .u64 .ptr .align 1 default_function_kernel_2_param_0,
	.param .u64 .ptr .align 1 default_function_kernel_2_param_1
)
.maxntid 64
{
	.reg .pred 	%p<12>;
	.reg .b32 	%r<20>;
	.reg .b32 	%f<72>;
	.reg .b64 	%rd<9>;

	ld.param.u64 	%rd1, [default_function_kernel_2_param_0];
	ld.param.u64 	%rd2, [default_function_kernel_2_param_1];
	mov.u32 	%r1, %ctaid.x;
	shl.b32 	%r6, %r1, 3;
	mov.u32 	%r2, %tid.x;
	shr.u32 	%r7, %r2, 3;
	or.b32  	%r8, %r6, %r7;
	setp.gt.u32 	%p1, %r8, 8;
	@%p1 bra 	$L__BB1_6;
	cvta.to.global.u64 	%rd3, %rd2;
	shl.b32 	%r9, %r1, 6;
	or.b32  	%r3, %r9, %r2;
	mul.wide.u32 	%rd4, %r3, 4;
	add.s64 	%rd5, %rd3, %rd4;
	ld.global.nc.f32 	%f1, [%rd5];
	abs.f32 	%f12, %f1;
	mov.f32 	%f13, 0f3F800000;
	sub.f32 	%f14, %f13, %f12;
	rcp.approx.ftz.f32 	%f15, %f14;
	add.f32 	%f16, %f15, %f15;
	mul.f32 	%f17, %f12, %f16;
	setp.gt.f32 	%p2, %f12, 0f7E800000;
	selp.f32 	%f2, 0fC0000000, %f17, %p2;
	add.rz.f32 	%f18, %f2, %f13;
	mov.b32 	%r10, %f18;
	add.s32 	%r11, %r10, -1061158912;
	and.b32  	%r12, %r11, -8388608;
	mov.b32 	%r4, %f2;
	sub.s32 	%r13, %r4, %r12;
	mov.b32 	%f19, %r13;
	sub.s32 	%r14, 1082130432, %r12;
	mov.b32 	%f20, %r14;
	fma.rn.f32 	%f21, %f20, 0f3E800000, 0fBF800000;
	add.f32 	%f22, %f21, %f19;
	cvt.rn.f32.s32 	%f23, %r12;
	mul.f32 	%f24, %f23, 0f34000000;
	fma.rn.f32 	%f25, %f22, 0fBD39BF78, 0f3DD80012;
	fma.rn.f32 	%f26, %f25, %f22, 0fBE0778E0;
	fma.rn.f32 	%f27, %f26, %f22, 0f3E146475;
	fma.rn.f32 	%f28, %f27, %f22, 0fBE2A68DD;
	fma.rn.f32 	%f29, %f28, %f22, 0f3E4CAF9E;
	fma.rn.f32 	%f30, %f29, %f22, 0fBE800042;
	fma.rn.f32 	%f31, %f30, %f22, 0f3EAAAAE6;
	fma.rn.f32 	%f32, %f31, %f22, 0fBF000000;
	mul.f32 	%f33, %f22, %f32;
	fma.rn.f32 	%f34, %f33, %f22, %f22;
	fma.rn.f32 	%f70, %f24, 0f3F317218, %f34;
	setp.lt.u32 	%p3, %r4, 2139095040;
	@%p3 bra 	$L__BB1_3;
	setp.gt.s32 	%p4, %r4, -1082130432;
	fma.rn.f32 	%f35, %f2, 0f7F800000, 0f7F800000;
	selp.f32 	%f36, %f35, %f70, %p4;
	setp.eq.f32 	%p5, %f2, 0f00000000;
	selp.f32 	%f70, 0f80000000, %f36, %p5;
$L__BB1_3:
	mov.f32 	%f37, 0f3F000000;
	copysign.f32 	%f38, %f1, %f37;
	mul.f32 	%f39, %f38, %f70;
	div.rn.f32 	%f6, %f1, %f39;
	abs.f32 	%f7, %f6;
	fma.rn.f32 	%f40, %f6, %f6, 0f3F800000;
	rsqrt.approx.ftz.f32 	%f41, %f40;
	fma.rn.f32 	%f42, %f40, %f41, 0f3F800000;
	rcp.approx.ftz.f32 	%f43, %f42;
	mul.f32 	%f44, %f7, %f43;
	fma.rn.f32 	%f45, %f7, %f44, %f7;
	setp.gt.f32 	%p6, %f7, 0f4B000000;
	selp.f32 	%f8, %f7, %f45, %p6;
	mov.f32 	%f46, 0f3F800000;
	add.rz.f32 	%f47, %f8, %f46;
	mov.b32 	%r15, %f47;
	add.s32 	%r16, %r15, -1061158912;
	and.b32  	%r17, %r16, -8388608;
	mov.b32 	%r5, %f8;
	sub.s32 	%r18, %r5, %r17;
	mov.b32 	%f48, %r18;
	sub.s32 	%r19, 1082130432, %r17;
	mov.b32 	%f49, %r19;
	fma.rn.f32 	%f50, %f49, 0f3E800000, 0fBF800000;
	add.f32 	%f51, %f50, %f48;
	cvt.rn.f32.s32 	%f52, %r17;
	mul.f32 	%f53, %f52, 0f34000000;
	fma.rn.f32 	%f54, %f51, 0fBD39BF78, 0f3DD80012;
	fma.rn.f32 	%f55, %f54, %f51, 0fBE0778E0;
	fma.rn.f32 	%f56, %f55, %f51, 0f3E146475;
	fma.rn.f32 	%f57, %f56, %f51, 0fBE2A68DD;
	fma.rn.f32 	%f58, %f57, %f51, 0f3E4CAF9E;
	fma.rn.f32 	%f59, %f58, %f51, 0fBE800042;
	fma.rn.f32 	%f60, %f59, %f51, 0f3EAAAAE6;
	fma.rn.f32 	%f61, %f60, %f51, 0fBF000000;
	mul.f32 	%f62, %f51, %f61;
	fma.rn.f32 	%f63, %f62, %f51, %f51;
	fma.rn.f32 	%f71, %f53, 0f3F317218, %f63;
	setp.lt.u32 	%p7, %r5, 2139095040;
	@%p7 bra 	$L__BB1_5;
	setp.gt.s32 	%p8, %r5, -1082130432;
	fma.rn.f32 	%f64, %f8, 0f7F800000, 0f7F800000;
	selp.f32 	%f65, %f64, %f71, %p8;
	setp.eq.f32 	%p9, %f8, 0f00000000;
	selp.f32 	%f71, 0f80000000, %f65, %p9;
$L__BB1_5:
	setp.gt.f32 	%p10, %f7, 0f4B000000;
	add.f32 	%f66, %f71, 0f3F317218;
	selp.f32 	%f67, %f66, %f71, %p10;
	setp.num.f32 	%p11, %f7, %f7;
	copysign.f32 	%f68, %f6, %f67;
	selp.f32 	%f69, %f68, %f67, %p11;
	cvta.to.global.u64 	%rd6, %rd1;
	add.s64 	%rd8, %rd6, %rd4;
	st.global.f32 	[%rd8], %f69;
$L__BB1_6:
	ret;

}
	// .globl	default_function_kernel_1
.visible .entry default_function_kernel_1(
	.param .u64 .ptr .align 1 default_function_kernel_1_param_0,
	.param .u64 .ptr .align 1 default_function_kernel_1_param_1
)
{
	.reg .pred 	%p<19>;
	.reg .b32 	%r<28>;
	.reg .b32 	%f<79>;
	.reg .b64 	%rd<9>;

	ld.param.u64 	%rd1, [default_function_kernel_1_param_0];
	ld.param.u64 	%rd2, [default_function_kernel_1_param_1];
	cvta.to.global.u64 	%rd3, %rd2;
	mov.u32 	%r1, %ctaid.x;
	mul.wide.u32 	%rd4, %r1, 4;
	add.s64 	%rd5, %rd3, %rd4;
	ld.global.nc.f32 	%f1, [%rd5];
	abs.f32 	%f2, %f1;
	mov.f32 	%f25, 0f3F800000;
	sub.f32 	%f26, %f25, %f2;
	rcp.approx.ftz.f32 	%f27, %f26;
	add.f32 	%f28, %f27, %f27;
	mul.f32 	%f29, %f2, %f28;
	setp.gt.f32 	%p1, %f2, 0f7E800000;
	selp.f32 	%f3, 0fC0000000, %f29, %p1;
	add.rz.f32 	%f30, %f3, %f25;
	mov.b32 	%r13, %f30;
	add.s32 	%r14, %r13, -1061158912;
	and.b32  	%r15, %r14, -8388608;
	mov.b32 	%r2, %f3;
	sub.s32 	%r16, %r2, %r15;
	mov.b32 	%f31, %r16;
	sub.s32 	%r17, 1082130432, %r15;
	mov.b32 	%f32, %r17;
	fma.rn.f32 	%f33, %f32, 0f3E800000, 0fBF800000;
	add.f32 	%f34, %f33, %f31;
	cvt.rn.f32.s32 	%f35, %r15;
	mul.f32 	%f36, %f35, 0f34000000;
	fma.rn.f32 	%f37, %f34, 0fBD39BF78, 0f3DD80012;
	fma.rn.f32 	%f38, %f37, %f34, 0fBE0778E0;
	fma.rn.f32 	%f39, %f38, %f34, 0f3E146475;
	fma.rn.f32 	%f40, %f39, %f34, 0fBE2A68DD;
	fma.rn.f32 	%f41, %f40, %f34, 0f3E4CAF9E;
	fma.rn.f32 	%f42, %f41, %f34, 0fBE800042;
	fma.rn.f32 	%f43, %f42, %f34, 0f3EAAAAE6;
	fma.rn.f32 	%f44, %f43, %f34, 0fBF000000;
	mul.f32 	%f45, %f34, %f44;
	fma.rn.f32 	%f46, %f45, %f34, %f34;
	fma.rn.f32 	%f75, %f36, 0f3F317218, %f46;
	setp.lt.u32 	%p2, %r2, 2139095040;
	@%p2 bra 	$L__BB2_2;
	setp.gt.s32 	%p3, %r2, -1082130432;
	fma.rn.f32 	%f47, %f3, 0f7F800000, 0f7F800000;
	selp.f32 	%f48, %f47, %f75, %p3;
	setp.eq.f32 	%p4, %f3, 0f00000000;
	selp.f32 	%f75, 0f80000000, %f48, %p4;
$L__BB2_2:
	mov.f32 	%f49, 0f3F000000;
	copysign.f32 	%f50, %f1, %f49;
	mul.f32 	%f51, %f50, %f75;
	div.rn.f32 	%f7, %f1, %f51;
	abs.f32 	%f78, %f7;
	setp.lt.f32 	%p5, %f78, %f2;
	@%p5 bra 	$L__BB2_14;
	mul.f32 	%f9, %f2, 0f4B000000;
	setp.gtu.f32 	%p6, %f78, %f9;
	@%p6 bra 	$L__BB2_10;
	div.approx.f32 	%f52, %f78, %f2;
	cvt.rzi.f32.f32 	%f76, %f52;
	neg.f32 	%f11, %f2;
	fma.rn.f32 	%f12, %f11, %f76, %f78;
	mov.b32 	%r3, %f12;
	mov.b32 	%r18, %f2;
	setp.lt.u32 	%p7, %r3, %r18;
	@%p7 bra 	$L__BB2_9;
	setp.lt.u32 	%p8, %r3, -2147483647;
	@%p8 bra 	$L__BB2_7;
	add.f32 	%f57, %f76, 0fBF800000;
	setp.lt.f32 	%p11, %f12, %f11;
	add.f32 	%f58, %f57, 0fBF800000;
	selp.f32 	%f76, %f58, %f57, %p11;
	bra.uni 	$L__BB2_9;
$L__BB2_7:
	add.f32 	%f76, %f76, 0f3F800000;
	add.f32 	%f53, %f2, %f2;
	setp.ltu.f32 	%p9, %f12, %f53;
	@%p9 bra 	$L__BB2_9;
	add.f32 	%f54, %f76, 0f3F800000;
	fma.rn.f32 	%f55, %f2, 0fC0400000, %f12;
	setp.ge.f32 	%p10, %f55, 0f00000000;
	add.f32 	%f56, %f54, 0f3F800000;
	selp.f32 	%f76, %f56, %f54, %p10;
$L__BB2_9:
	fma.rn.f32 	%f78, %f11, %f76, %f78;
	bra.uni 	$L__BB2_14;
$L__BB2_10:
	mov.b32 	%r4, %f78;
	mov.b32 	%r19, %f9;
	and.b32  	%r5, %r19, -8388608;
	and.b32  	%r20, %r4, 8388607;
	or.b32  	%r26, %r20, 1065353216;
	and.b32  	%r21, %r19, 8388607;
	or.b32  	%r7, %r21, 1065353216;
	mov.b32 	%f77, %r26;
	sub.s32 	%r22, %r4, %r5;
	and.b32  	%r23, %r22, -8388608;
	add.s32 	%r27, %r23, 192937984;
	setp.eq.s32 	%p12, %r27, 0;
	@%p12 bra 	$L__BB2_13;
	mov.b32 	%f59, %r7;
	rcp.approx.ftz.f32 	%f19, %f59;
	neg.f32 	%f20, %f59;
$L__BB2_12:
	min.u32 	%r24, %r27, 192937984;
	add.s32 	%r25, %r26, %r24;
	mov.b32 	%f60, %r25;
	mul.f32 	%f61, %f19, %f60;
	fma.rn.f32 	%f62, %f20, %f61, %f60;
	fma.rn.f32 	%f63, %f62, %f19, %f61;
	fma.rn.f32 	%f64, %f20, %f63, %f60;
	fma.rz.f32 	%f65, %f64, %f19, %f63;
	cvt.rzi.f32.f32 	%f66, %f65;
	fma.rn.f32 	%f77, %f20, %f66, %f60;
	sub.s32 	%r27, %r27, %r24;
	mov.b32 	%r26, %f77;
	setp.ne.s32 	%p13, %r27, 0;
	setp.ne.s32 	%p14, %r26, 0;
	and.pred  	%p15, %p13, %p14;
	@%p15 bra 	$L__BB2_12;
$L__BB2_13:
	mov.b32 	%f68, %r5;
	setp.leu.f32 	%p16, %f2, 0f00000000;
	setp.gt.u32 	%p17, %r4, 2139095039;
	selp.f32 	%f69, 0f7FFFFFFF, %f68, %p17;
	selp.f32 	%f70, 0f7FFFFFFF, %f69, %p16;
	mul.f32 	%f71, %f77, 0f34000000;
	mul.f32 	%f78, %f70, %f71;
$L__BB2_14:
	cvta.to.global.u64 	%rd6, %rd1;
	abs.f32 	%f72, %f78;
	setp.nan.f32 	%p18, %f72, %f72;
	copysign.f32 	%f73, %f7, %f78;
	selp.f32 	%f74, %f78, %f73, %p18;
	add.s64 	%rd8, %rd6, %rd4;
	st.global.f32 	[%rd8], %f74;
	ret;

}


// ===== COMPILED SASS (sm_100) =====

	.target	sm_100

	.elftype	@"ET_EXEC"


//--------------------- .note.nv.tkinfo           --------------------------
	.section	.note.nv.tkinfo,"",@"SHT_NOTE"
	.sectionflags	@"SHF_NOTE_NV_TKINFO"
	.tkinfo
        /*0018*/ 	.word	0x00000002
        /*0030*/ 	.string	""
        /*0030*/ 	.string	"ptxas"
        /*0030*/ 	.string	"Cuda compilation tools, release 13.0, V13.0.88"
        /*0030*/ 	.string	"Build cuda_13.0.r13.0/compiler.36424714_0"
        /*0030*/ 	.string	"-arch sm_100 -m 64 "



//--------------------- .note.nv.cuinfo           --------------------------
	.section	.note.nv.cuinfo,"",@"SHT_NOTE"
	.sectionflags	@"SHF_NOTE_NV_CUINFO"
        /*0018*/ 	.short	0x0002
        /*001a*/ 	.short	0x0064
        /*001c*/ 	.short	0x0082
	.zero		2


//--------------------- .nv.info                  --------------------------
	.section	.nv.info,"",@"SHT_CUDA_INFO"
	.align	4


	//----- nvinfo : EIATTR_REGCOUNT
	.align		4
        /*0000*/ 	.byte	0x04, 0x2f
        /*0002*/ 	.short	(.L_1 - .L_0)
	.align		4
.L_0:
        /*0004*/ 	.word	index@(default_function_kernel)
        /*0008*/ 	.word	0x0000000c


	//----- nvinfo : EIATTR_FRAME_SIZE
	.align		4
.L_1:
        /*000c*/ 	.byte	0x04, 0x11
        /*000e*/ 	.short	(.L_3 - .L_2)
	.align		4
.L_2:
        /*0010*/ 	.word	index@(default_function_kernel)
        /*0014*/ 	.word	0x00000000


	//----- nvinfo : EIATTR_REGCOUNT
	.align		4
.L_3:
        /*0018*/ 	.byte	0x04, 0x2f
        /*001a*/ 	.short	(.L_5 - .L_4)
	.align		4
.L_4:
        /*001c*/ 	.word	index@(default_function_kernel_2)
        /*0020*/ 	.word	0x0000000f


	//----- nvinfo : EIATTR_FRAME_SIZE
	.align		4
.L_5:
        /*0024*/ 	.byte	0x04, 0x11
        /*0026*/ 	.short	(.L_7 - .L_6)
	.align		4
.L_6:
        /*0028*/ 	.word	index@($__internal_1_$__cuda_sm3x_div_rn_noftz_f32_slowpath)
        /*002c*/ 	.word	0x00000000


	//----- nvinfo : EIATTR_FRAME_SIZE
	.align		4
.L_7:
        /*0030*/ 	.byte	0x04, 0x11
        /*0032*/ 	.short	(.L_9 - .L_8)
	.align		4
.L_8:
        /*0034*/ 	.word	index@(default_function_kernel_2)
        /*0038*/ 	.word	0x00000000


	//----- nvinfo : EIATTR_REGCOUNT
	.align		4
.L_9:
        /*003c*/ 	.byte	0x04, 0x2f
        /*003e*/ 	.short	(.L_11 - .L_10)
	.align		4
.L_10:
        /*0040*/ 	.word	index@(default_function_kernel_1)
        /*0044*/ 	.word	0x00000010


	//----- nvinfo : EIATTR_FRAME_SIZE
	.align		4
.L_11:
        /*0048*/ 	.byte	0x04, 0x11
        /*004a*/ 	.short	(.L_13 - .L_12)
	.align		4
.L_12:
        /*004c*/ 	.word	index@($__internal_0_$__cuda_sm3x_div_rn_noftz_f32_slowpath)
        /*0050*/ 	.word	0x00000000


	//----- nvinfo : EIATTR_FRAME_SIZE
	.align		4
.L_13:
        /*0054*/ 	.byte	0x04, 0x11
        /*0056*/ 	.short	(.L_15 - .L_14)
	.align		4
.L_14:
        /*0058*/ 	.word	index@(default_function_kernel_1)
        /*005c*/ 	.word	0x00000000


	//----- nvinfo : EIATTR_MIN_STACK_SIZE
	.align		4
.L_15:
        /*0060*/ 	.byte	0x04, 0x12
        /*0062*/ 	.short	(.L_17 - .L_16)
	.align		4
.L_16:
        /*0064*/ 	.word	index@(default_function_kernel_1)
        /*0068*/ 	.word	0x00000000


	//----- nvinfo : EIATTR_MIN_STACK_SIZE
	.align		4
.L_17:
        /*006c*/ 	.byte	0x04, 0x12
        /*006e*/ 	.short	(.L_19 - .L_18)
	.align		4
.L_18:
        /*0070*/ 	.word	index@(default_function_kernel_2)
        /*0074*/ 	.word	0x00000000


	//----- nvinfo : EIATTR_MIN_STACK_SIZE
	.align		4
.L_19:
        /*0078*/ 	.byte	0x04, 0x12
        /*007a*/ 	.short	(.L_21 - .L_20)
	.align		4
.L_20:
        /*007c*/ 	.word	index@(default_function_kernel)
        /*0080*/ 	.word	0x00000000
.L_21:


//--------------------- .nv.compat                --------------------------
	.section	.nv.compat,"",@"SHT_CUDA_COMPAT_INFO"
	.align	4
        /*0000*/ 	.byte	0x02, 0x09, 0x00, 0x00, 0x02, 0x02, 0x01, 0x00, 0x02, 0x05, 0x05, 0x00, 0x03, 0x07, 0x01, 0x01
        /*0010*/ 	.byte	0x02, 0x03, 0x00, 0x00, 0x02, 0x06, 0x01, 0x00, 0x04, 0x0b, 0x08, 0x00, 0x01, 0x00, 0x00, 0x00
        /*0020*/ 	.byte	0x00, 0x00, 0x00, 0x00


//--------------------- .nv.info.default_function_kernel_1 --------------------------
	.section	.nv.info.default_function_kernel_1,"",@"SHT_CUDA_INFO"
	.sectionflags	@""
	.align	4


	//----- nvinfo : EIATTR_CUDA_API_VERSION
	.align		4
        /*0000*/ 	.byte	0x04, 0x37
        /*0002*/ 	.short	(.L_23 - .L_22)
.L_22:
        /*0004*/ 	.word	0x00000082


	//----- nvinfo : EIATTR_KPARAM_INFO
	.align		4
.L_23:
        /*0008*/ 	.byte	0x04, 0x17
        /*000a*/ 	.short	(.L_25 - .L_24)
.L_24:
        /*000c*/ 	.word	0x00000000
        /*0010*/ 	.short	0x0001
        /*0012*/ 	.short	0x0008
        /*0014*/ 	.byte	0x00, 0xf5, 0x21, 0x00


	//----- nvinfo : EIATTR_KPARAM_INFO
	.align		4
.L_25:
        /*0018*/ 	.byte	0x04, 0x17
        /*001a*/ 	.short	(.L_27 - .L_26)
.L_26:
        /*001c*/ 	.word	0x00000000
        /*0020*/ 	.short	0x0000
        /*0022*/ 	.short	0x0000
        /*0024*/ 	.byte	0x00, 0xf5, 0x21, 0x00


	//----- nvinfo : EIATTR_SPARSE_MMA_MASK
	.align		4
.L_27:
        /*0028*/ 	.byte	0x03, 0x50
        /*002a*/ 	.short	0x0000


	//----- nvinfo : EIATTR_MAXREG_COUNT
	.align		4
        /*002c*/ 	.byte	0x03, 0x1b
        /*002e*/ 	.short	0x00ff


	//----- nvinfo : EIATTR_MERCURY_ISA_VERSION
	.align		4
        /*0030*/ 	.byte	0x03, 0x5f
        /*0032*/ 	.short	0x0101


	//----- nvinfo : EIATTR_VRC_CTA_INIT_COUNT
	.align		4
        /*0034*/ 	.byte	0x02, 0x4a
	.zero		1
	.zero		1


	//----- nvinfo : EIATTR_EXIT_INSTR_OFFSETS
	.align		4
        /*0038*/ 	.byte	0x04, 0x1c
        /*003a*/ 	.short	(.L_29 - .L_28)


	//   ....[0]....
.L_28:
        /*003c*/ 	.word	0x000007c0


	//----- nvinfo : EIATTR_CRS_STACK_SIZE
	.align		4
.L_29:
        /*0040*/ 	.byte	0x04, 0x1e
        /*0042*/ 	.short	(.L_31 - .L_30)
.L_30:
        /*0044*/ 	.word	0x00000000


	//----- nvinfo : EIATTR_CBANK_PARAM_SIZE
	.align		4
.L_31:
        /*0048*/ 	.byte	0x03, 0x19
        /*004a*/ 	.short	0x0010


	//----- nvinfo : EIATTR_PARAM_CBANK
	.align		4
        /*004c*/ 	.byte	0x04, 0x0a
        /*004e*/ 	.short	(.L_33 - .L_32)
	.align		4
.L_32:
        /*0050*/ 	.word	index@(.nv.constant0.default_function_kernel_1)
        /*0054*/ 	.short	0x0380
        /*0056*/ 	.short	0x0010


	//----- nvinfo : EIATTR_SW_WAR
	.align		4
.L_33:
        /*0058*/ 	.byte	0x04, 0x36
        /*005a*/ 	.short	(.L_35 - .L_34)
.L_34:
        /*005c*/ 	.word	0x00000008
.L_35:


//--------------------- .nv.info.default_function_kernel_2 --------------------------
	.section	.nv.info.default_function_kernel_2,"",@"SHT_CUDA_INFO"
	.sectionflags	@""
	.align	4


	//----- nvinfo : EIATTR_CUDA_API_VERSION
	.align		4
        /*0000*/ 	.byte	0x04, 0x37
        /*0002*/ 	.short	(.L_37 - .L_36)
.L_36:
        /*0004*/ 	.word	0x00000082


	//----- nvinfo : EIATTR_KPARAM_INFO
	.align		4
.L_37:
        /*0008*/ 	.byte	0x04, 0x17
        /*000a*/ 	.short	(.L_39 - .L_38)
.L_38:
        /*000c*/ 	.word	0x00000000
        /*0010*/ 	.short	0x0001
        /*0012*/ 	.short	0x0008
        /*0014*/ 	.byte	0x00, 0xf5, 0x21, 0x00


	//----- nvinfo : EIATTR_KPARAM_INFO
	.align		4
.L_39:
        /*0018*/ 	.byte	0x04, 0x17
        /*001a*/ 	.short	(.L_41 - .L_40)
.L_40:
        /*001c*/ 	.word	0x00000000
        /*0020*/ 	.short	0x0000
        /*0022*/ 	.short	0x0000
        /*0024*/ 	.byte	0x00, 0xf5, 0x21, 0x00


	//----- nvinfo : EIATTR_SPARSE_MMA_MASK
	.align		4
.L_41:
        /*0028*/ 	.byte	0x03, 0x50
        /*002a*/ 	.short	0x0000


	//----- nvinfo : EIATTR_MAXREG_COUNT
	.align		4
        /*002c*/ 	.byte	0x03, 0x1b
        /*002e*/ 	.short	0x00ff


	//----- nvinfo : EIATTR_MERCURY_ISA_VERSION
	.align		4
        /*0030*/ 	.byte	0x03, 0x5f
        /*0032*/ 	.short	0x0101


	//----- nvinfo : EIATTR_VRC_CTA_INIT_COUNT
	.align		4
        /*0034*/ 	.byte	0x02, 0x4a
	.zero		1
	.zero		1


	//----- nvinfo : EIATTR_EXIT_INSTR_OFFSETS
	.align		4
        /*0038*/ 	.byte	0x04, 0x1c
        /*003a*/ 	.short	(.L_43 - .L_42)


	//   ....[0]....
.L_42:
        /*003c*/ 	.word	0x00000070


	//   ....[1]....
        /*0040*/ 	.word	0x000006c0


	//----- nvinfo : EIATTR_MAX_THREADS
	.align		4
.L_43:
        /*0044*/ 	.byte	0x04, 0x05
        /*0046*/ 	.short	(.L_45 - .L_44)
.L_44:
        /*0048*/ 	.word	0x00000040
        /*004c*/ 	.word	0x00000001
        /*0050*/ 	.word	0x00000001


	//----- nvinfo : EIATTR_CRS_STACK_SIZE
	.align		4
.L_45:
        /*0054*/ 	.byte	0x04, 0x1e
        /*0056*/ 	.short	(.L_47 - .L_46)
.L_46:
        /*0058*/ 	.word	0x00000000


	//----- nvinfo : EIATTR_CBANK_PARAM_SIZE
	.align		4
.L_47:
        /*005c*/ 	.byte	0x03, 0x19
        /*005e*/ 	.short	0x0010


	//----- nvinfo : EIATTR_PARAM_CBANK
	.align		4
        /*0060*/ 	.byte	0x04, 0x0a
        /*0062*/ 	.short	(.L_49 - .L_48)
	.align		4
.L_48:
        /*0064*/ 	.word	index@(.nv.constant0.default_function_kernel_2)
        /*0068*/ 	.short	0x0380
        /*006a*/ 	.short	0x0010


	//----- nvinfo : EIATTR_SW_WAR
	.align		4
.L_49:
        /*006c*/ 	.byte	0x04, 0x36
        /*006e*/ 	.short	(.L_51 - .L_50)
.L_50:
        /*0070*/ 	.word	0x00000008
.L_51:


//--------------------- .nv.info.default_function_kernel --------------------------
	.section	.nv.info.default_function_kernel,"",@"SHT_CUDA_INFO"
	.sectionflags	@""
	.align	4


	//----- nvinfo : EIATTR_CUDA_API_VERSION
	.align		4
        /*0000*/ 	.byte	0x04, 0x37
        /*0002*/ 	.short	(.L_53 - .L_52)
.L_52:
        /*0004*/ 	.word	0x00000082


	//----- nvinfo : EIATTR_KPARAM_INFO
	.align		4
.L_53:
        /*0008*/ 	.byte	0x04, 0x17
        /*000a*/ 	.short	(.L_55 - .L_54)
.L_54:
        /*000c*/ 	.word	0x00000000
        /*0010*/ 	.short	0x0002
        /*0012*/ 	.short	0x0010
        /*0014*/ 	.byte	0x00, 0xf5, 0x21, 0x00


	//----- nvinfo : EIATTR_KPARAM_INFO
	.align		4
.L_55:
        /*0018*/ 	.byte	0x04, 0x17
        /*001a*/ 	.short	(.L_57 - .L_56)
.L_56:
        /*001c*/ 	.word	0x00000000
        /*0020*/ 	.short	0x0001
        /*0022*/ 	.short	0x0008
        /*0024*/ 	.byte	0x00, 0xf5, 0x21, 0x00


	//----- nvinfo : EIATTR_KPARAM_INFO
	.align		4
.L_57:
        /*0028*/ 	.byte	0x04, 0x17
        /*002a*/ 	.short	(.L_59 - .L_58)
.L_58:
        /*002c*/ 	.word	0x00000000
        /*0030*/ 	.short	0x0000
        /*0032*/ 	.short	0x0000
        /*0034*/ 	.byte	0x00, 0xf5, 0x21, 0x00


	//----- nvinfo : EIATTR_SPARSE_MMA_MASK
	.align		4
.L_59:
        /*0038*/ 	.byte	0x03, 0x50
        /*003a*/ 	.short	0x0000


	//----- nvinfo : EIATTR_MAXREG_COUNT
	.align		4
        /*003c*/ 	.byte	0x03, 0x1b
        /*003e*/ 	.short	0x00ff


	//----- nvinfo : EIATTR_MERCURY_ISA_VERSION
	.align		4
        /*0040*/ 	.byte	0x03, 0x5f
        /*0042*/ 	.short	0x0101


	//----- nvinfo : EIATTR_VRC_CTA_INIT_COUNT
	.align		4
        /*0044*/ 	.byte	0x02, 0x4a
	.zero		1
	.zero		1


	//----- nvinfo : EIATTR_EXIT_INSTR_OFFSETS
	.align		4
        /*0048*/ 	.byte	0x04, 0x1c
        /*004a*/ 	.short	(.L_61 - .L_60)


	//   ....[0]....
.L_60:
        /*004c*/ 	.word	0x00000100


	//----- nvinfo : EIATTR_MAX_THREADS
	.align		4
.L_61:
        /*0050*/ 	.byte	0x04, 0x05
        /*0052*/ 	.short	(.L_63 - .L_62)
.L_62:
        /*0054*/ 	.word	0x00000002
        /*0058*/ 	.word	0x00000001
        /*005c*/ 	.word	0x00000001


	//----- nvinfo : EIATTR_CBANK_PARAM_SIZE
	.align		4
.L_63:
        /*0060*/ 	.byte	0x03, 0x19
        /*0062*/ 	.short	0x0018


	//----- nvinfo : EIATTR_PARAM_CBANK
	.align		4
        /*0064*/ 	.byte	0x04, 0x0a
        /*0066*/ 	.short	(.L_65 - .L_64)
	.align		4
.L_64:
        /*0068*/ 	.word	index@(.nv.constant0.default_function_kernel)
        /*006c*/ 	.short	0x0380
        /*006e*/ 	.short	0x0018


	//----- nvinfo : EIATTR_SW_WAR
	.align		4
.L_65:
        /*0070*/ 	.byte	0x04, 0x36
        /*0072*/ 	.short	(.L_67 - .L_66)
.L_66:
        /*0074*/ 	.word	0x00000008
.L_67:


//--------------------- .nv.callgraph             --------------------------
	.section	.nv.callgraph,"",@"SHT_CUDA_CALLGRAPH"
	.align	4
	.sectionentsize	8
	.align		4
        /*0000*/ 	.word	0x00000000
	.align		4
        /*0004*/ 	.word	0xffffffff
	.align		4
        /*0008*/ 	.word	0x00000000
	.align		4
        /*000c*/ 	.word	0xfffffffe
	.align		4
        /*0010*/ 	.word	0x00000000
	.align		4
        /*0014*/ 	.word	0xfffffffd
	.align		4
        /*0018*/ 	.word	0x00000000
	.align		4
        /*001c*/ 	.word	0xfffffffc


//--------------------- .text.default_function_kernel_1 --------------------------
	.section	.text.default_function_kernel_1,"ax",@progbits
	.align	128
        .global         default_function_kernel_1
        .type           default_function_kernel_1,@function
        .size           default_function_kernel_1,(.L_x_30 - default_function_kernel_1)
        .other          default_function_kernel_1,@"STO_CUDA_ENTRY STV_DEFAULT"
default_function_kernel_1:
.text.default_function_kernel_1:
[----:B------:R-:W-:Y:S01]  /*0000*/  LDC R1, c[0x0][0x37c] ;  /* 0x0000df00ff017b82 */ /* 0x000fe20000000800 */
[----:B------:R-:W0:Y:S07]  /*0010*/  S2R R4, SR_CTAID.X ;  /* 0x0000000000047919 */ /* 0x000e2e0000002500 */
[----:B------:R-:W0:Y:S01]  /*0020*/  LDC.64 R2, c[0x0][0x388] ;  /* 0x0000e200ff027b82 */ /* 0x000e220000000a00 */
[----:B------:R-:W1:Y:S01]  /*0030*/  LDCU.64 UR4, c[0x0][0x358] ;  /* 0x00006b00ff0477ac */ /* 0x000e620008000a00 */
[----:B0-----:R-:W-:-:S05]  /*0040*/  IMAD.WIDE.U32 R2, R4, 0x4, R2 ;  /* 0x0000000404027825 */ /* 0x001fca00078e0002 */
[----:B-1----:R-:W2:Y:S01]  /*0050*/  LDG.E.CONSTANT R0, desc[UR4][R2.64] ;  /* 0x0000000402007981 */ /* 0x002ea2000c1e9900 */
[----:B------:R-:W-:Y:S02]  /*0060*/  IMAD.MOV.U32 R8, RZ, RZ, 0x3e800000 ;  /* 0x3e800000ff087424 */ /* 0x000fe400078e00ff */
[C---:B--2---:R-:W-:Y:S01]  /*0070*/  FADD R5, -|R0|.reuse, 1 ;  /* 0x3f80000000057421 */ /* 0x044fe20000000300 */
[----:B------:R-:W-:-:S05]  /*0080*/  FSETP.GT.AND P0, PT, |R0|, 8.50705917302346158658e+37, PT ;  /* 0x7e8000000000780b */ /* 0x000fca0003f04200 */
[----:B------:R-:W0:Y:S02]  /*0090*/  MUFU.RCP R5, R5 ;  /* 0x0000000500057308 */ /* 0x000e240000001000 */
[----:B0-----:R-:W-:Y:S01]  /*00a0*/  FADD R7, R5, R5 ;  /* 0x0000000505077221 */ /* 0x001fe20000000000 */
[----:B------:R-:W-:-:S03]  /*00b0*/  IMAD.MOV.U32 R5, RZ, RZ, 0x3d39bf78 ;  /* 0x3d39bf78ff057424 */ /* 0x000fc600078e00ff */
[----:B------:R-:W-:-:S05]  /*00c0*/  FMUL R7, |R0|, R7 ;  /* 0x0000000700077220 */ /* 0x000fca0000400200 */
[----:B------:R-:W-:-:S04]  /*00d0*/  FSEL R7, R7, -2, !P0 ;  /* 0xc000000007077808 */ /* 0x000fc80004000000 */
[C---:B------:R-:W-:Y:S01]  /*00e0*/  ISETP.GE.U32.AND P0, PT, R7.reuse, 0x7f800000, PT ;  /* 0x7f8000000700780c */ /* 0x040fe20003f06070 */
[----:B------:R-:W-:-:S03]  /*00f0*/  FADD.RZ R6, R7, 1 ;  /* 0x3f80000007067421 */ /* 0x000fc6000000c000 */
[----:B------:R-:W-:Y:S01]  /*0100*/  ISETP.GT.AND P1, PT, R7, -0x40800000, P0 ;  /* 0xbf8000000700780c */ /* 0x000fe20000724270 */
[----:B------:R-:W-:-:S05]  /*0110*/  VIADD R6, R6, 0xc0c00000 ;  /* 0xc0c0000006067836 */ /* 0x000fca0000000000 */
[----:B------:R-:W-:-:S04]  /*0120*/  LOP3.LUT R6, R6, 0xff800000, RZ, 0xc0, !PT ;  /* 0xff80000006067812 */ /* 0x000fc800078ec0ff */
[----:B------:R-:W-:Y:S01]  /*0130*/  IADD3 R3, PT, PT, -R6, 0x40800000, RZ ;  /* 0x4080000006037810 */ /* 0x000fe20007ffe1ff */
[----:B------:R-:W-:Y:S01]  /*0140*/  IMAD.IADD R2, R7, 0x1, -R6 ;  /* 0x0000000107027824 */ /* 0x000fe200078e0a06 */
[----:B------:R-:W-:-:S03]  /*0150*/  I2FP.F32.S32 R6, R6 ;  /* 0x0000000600067245 */ /* 0x000fc60000201400 */
[----:B------:R-:W-:Y:S02]  /*0160*/  FFMA R3, R3, R8, -1 ;  /* 0xbf80000003037423 */ /* 0x000fe40000000008 */
[----:B------:R-:W-:Y:S02]  /*0170*/  FMUL R6, R6, 1.1920928955078125e-07 ;  /* 0x3400000006067820 */ /* 0x000fe40000400000 */
[----:B------:R-:W-:-:S04]  /*0180*/  FADD R2, R2, R3 ;  /* 0x0000000302027221 */ /* 0x000fc80000000000 */
[----:B------:R-:W-:Y:S01]  /*0190*/  FFMA R3, R2, -R5, 0.10546888411045074463 ;  /* 0x3dd8001202037423 */ /* 0x000fe20000000805 */
[----:B------:R-:W-:-:S03]  /*01a0*/  IMAD.MOV.U32 R5, RZ, RZ, 0x3f000000 ;  /* 0x3f000000ff057424 */ /* 0x000fc600078e00ff */
[----:B------:R-:W-:-:S04]  /*01b0*/  FFMA R3, R2, R3, -0.13229703903198242188 ;  /* 0xbe0778e002037423 */ /* 0x000fc80000000003 */
[----:B------:R-:W-:-:S04]  /*01c0*/  FFMA R3, R2, R3, 0.14491446316242218018 ;  /* 0x3e14647502037423 */ /* 0x000fc80000000003 */
[----:B------:R-:W-:-:S04]  /*01d0*/  FFMA R3, R2, R3, -0.16641564667224884033 ;  /* 0xbe2a68dd02037423 */ /* 0x000fc80000000003 */
[----:B------:R-:W-:-:S04]  /*01e0*/  FFMA R3, R2, R3, 0.19988867640495300293 ;  /* 0x3e4caf9e02037423 */ /* 0x000fc80000000003 */
[----:B------:R-:W-:-:S04]  /*01f0*/  FFMA R3, R2, R3, -0.25000196695327758789 ;  /* 0xbe80004202037423 */ /* 0x000fc80000000003 */
[----:B------:R-:W-:-:S04]  /*0200*/  FFMA R3, R2, R3, 0.33333510160446166992 ;  /* 0x3eaaaae602037423 */ /* 0x000fc80000000003 */
[----:B------:R-:W-:-:S04]  /*0210*/  FFMA R3, R2, R3, -0.5 ;  /* 0xbf00000002037423 */ /* 0x000fc80000000003 */
[----:B------:R-:W-:-:S04]  /*0220*/  FMUL R3, R2, R3 ;  /* 0x0000000302037220 */ /* 0x000fc80000400000 */
[----:B------:R-:W-:Y:S01]  /*0230*/  FFMA R3, R2, R3, R2 ;  /* 0x0000000302037223 */ /* 0x000fe20000000002 */
[----:B------:R-:W-:-:S03]  /*0240*/  @P0 MOV R2, 0x7f800000 ;  /* 0x7f80000000020802 */ /* 0x000fc60000000f00 */
[----:B------:R-:W-:Y:S02]  /*0250*/  FFMA R3, R6, 0.69314718246459960938, R3 ;  /* 0x3f31721806037823 */ /* 0x000fe40000000003 */
[C---:B------:R-:W-:Y:S01]  /*0260*/  @P1 FFMA R3, R7.reuse, R2, +INF ;  /* 0x7f80000007031423 */ /* 0x040fe20000000002 */
[----:B------:R-:W-:Y:S02]  /*0270*/  @P0 FSETP.NEU.AND P1, PT, R7, RZ, PT ;  /* 0x000000ff0700020b */ /* 0x000fe40003f2d000 */
[----:B------:R-:W-:Y:S02]  /*0280*/  LOP3.LUT R2, R5, 0x80000000, R0, 0xb8, !PT ;  /* 0x8000000005027812 */ /* 0x000fe400078eb800 */
[----:B------:R-:W-:-:S05]  /*0290*/  @P0 FSEL R3, R3, -RZ, P1 ;  /* 0x800000ff03030208 */ /* 0x000fca0000800000 */
[----:B------:R-:W-:-:S04]  /*02a0*/  FMUL R9, R2, R3 ;  /* 0x0000000302097220 */ /* 0x000fc80000400000 */
[----:B------:R-:W0:Y:S08]  /*02b0*/  MUFU.RCP R2, R9 ;  /* 0x0000000900027308 */ /* 0x000e300000001000 */
[----:B------:R-:W1:Y:S01]  /*02c0*/  FCHK P0, R0, R9 ;  /* 0x0000000900007302 */ /* 0x000e620000000000 */
[----:B0-----:R-:W-:-:S04]  /*02d0*/  FFMA R3, -R9, R2, 1 ;  /* 0x3f80000009037423 */ /* 0x001fc80000000102 */
[----:B------:R-:W-:-:S04]  /*02e0*/  FFMA R3, R2, R3, R2 ;  /* 0x0000000302037223 */ /* 0x000fc80000000002 */
[----:B------:R-:W-:-:S04]  /*02f0*/  FFMA R2, R0, R3, RZ ;  /* 0x0000000300027223 */ /* 0x000fc800000000ff */
[----:B------:R-:W-:-:S04]  /*0300*/  FFMA R5, -R9, R2, R0 ;  /* 0x0000000209057223 */ /* 0x000fc80000000100 */
[----:B------:R-:W-:Y:S01]  /*0310*/  FFMA R3, R3, R5, R2 ;  /* 0x0000000503037223 */ /* 0x000fe20000000002 */
[----:B-1----:R-:W-:Y:S06]  /*0320*/  @!P0 BRA `(.L_x_0) ;  /* 0x00000000000c8947 */ /* 0x002fec0003800000 */
[----:B------:R-:W-:-:S07]  /*0330*/  MOV R6, 0x350 ;  /* 0x0000035000067802 */ /* 0x000fce0000000f00 */
[----:B------:R-:W-:Y:S05]  /*0340*/  CALL.REL.NOINC `($__internal_0_$__cuda_sm3x_div_rn_noftz_f32_slowpath) ;  /* 0x0000000400207944 */ /* 0x000fea0003c00000 */
[----:B------:R-:W-:-:S07]  /*0350*/  IMAD.MOV.U32 R3, RZ, RZ, R2 ;  /* 0x000000ffff037224 */ /* 0x000fce00078e0002 */
.L_x_0:
[C---:B------:R-:W-:Y:S01]  /*0360*/  FSETP.GEU.AND P0, PT, |R3|.reuse, |R0|, PT ;  /* 0x400000000300720b */ /* 0x040fe20003f0e200 */
[----:B------:R-:W-:-:S12]  /*0370*/  FADD R5, |R3|, -RZ ;  /* 0x800000ff03057221 */ /* 0x000fd80000000200 */
[----:B------:R-:W-:Y:S05]  /*0380*/  @!P0 BRA `(.L_x_1) ;  /* 0x0000000000f48947 */ /* 0x000fea0003800000 */
[----:B------:R-:W-:-:S05]  /*0390*/  FMUL R2, |R0|, 8388608 ;  /* 0x4b00000000027820 */ /* 0x000fca0000400200 */
[----:B------:R-:W-:-:S13]  /*03a0*/  FSETP.GTU.AND P0, PT, R5, R2, PT ;  /* 0x000000020500720b */ /* 0x000fda0003f0c000 */
[----:B------:R-:W-:Y:S05]  /*03b0*/  @P0 BRA `(.L_x_2) ;  /* 0x0000000000700947 */ /* 0x000fea0003800000 */
[C---:B------:R-:W-:Y:S01]  /*03c0*/  FMUL R7, |R0|.reuse, 16777216 ;  /* 0x4b80000000077820 */ /* 0x040fe20000400200 */
[C---:B------:R-:W-:Y:S01]  /*03d0*/  FSETP.GEU.AND P0, PT, |R0|.reuse, 1.175494350822287508e-38, PT ;  /* 0x008000000000780b */ /* 0x040fe20003f0e200 */
[----:B------:R-:W-:Y:S01]  /*03e0*/  FMUL R2, R5, 16777216 ;  /* 0x4b80000005027820 */ /* 0x000fe20000400000 */
[----:B------:R-:W-:Y:S02]  /*03f0*/  FADD R6, |R0|, -RZ ;  /* 0x800000ff00067221 */ /* 0x000fe40000000200 */
[----:B------:R-:W-:Y:S02]  /*0400*/  FSEL R7, R7, |R0|, !P0 ;  /* 0x4000000007077208 */ /* 0x000fe40004000000 */
[----:B------:R-:W-:-:S04]  /*0410*/  FSEL R2, R2, R5, !P0 ;  /* 0x0000000502027208 */ /* 0x000fc80004000000 */
[----:B------:R-:W0:Y:S02]  /*0420*/  MUFU.RCP R7, R7 ;  /* 0x0000000700077308 */ /* 0x000e240000001000 */
[----:B0-----:R-:W-:-:S06]  /*0430*/  FMUL R2, R7, R2 ;  /* 0x0000000207027220 */ /* 0x001fcc0000400000 */
[----:B------:R-:W0:Y:S02]  /*0440*/  FRND.TRUNC R2, R2 ;  /* 0x0000000200027307 */ /* 0x000e24000020d000 */
[----:B0-----:R-:W-:-:S05]  /*0450*/  FFMA R9, -|R0|, R2, R5 ;  /* 0x0000000200097223 */ /* 0x001fca0000000305 */
[----:B------:R-:W-:-:S13]  /*0460*/  ISETP.GE.U32.AND P0, PT, R9, R6, PT ;  /* 0x000000060900720c */ /* 0x000fda0003f06070 */
[----:B------:R-:W-:Y:S05]  /*0470*/  @!P0 BRA `(.L_x_3) ;  /* 0x0000000000388947 */ /* 0x000fea0003800000 */
[----:B------:R-:W-:-:S04]  /*0480*/  ISETP.GE.U32.AND P0, PT, R9, -0x7fffffff, PT ;  /* 0x800000010900780c */ /* 0x000fc80003f06070 */
[----:B------:R-:W-:-:S09]  /*0490*/  FSETP.GEU.OR P1, PT, R9, -|R0|, !P0 ;  /* 0xc00000000900720b */ /* 0x000fd2000472e400 */
[----:B------:R-:W-:-:S04]  /*04a0*/  @P0 FADD R6, R2, -1 ;  /* 0xbf80000002060421 */ /* 0x000fc80000000000 */
[----:B------:R-:W-:-:S04]  /*04b0*/  @!P1 FADD R6, R6, -1 ;  /* 0xbf80000006069421 */ /* 0x000fc80000000000 */
[----:B------:R-:W-:Y:S01]  /*04c0*/  @P0 IMAD.MOV.U32 R2, RZ, RZ, R6 ;  /* 0x000000ffff020224 */ /* 0x000fe200078e0006 */
[----:B------:R-:W-:Y:S06]  /*04d0*/  @P0 BRA `(.L_x_3) ;  /* 0x0000000000200947 */ /* 0x000fec0003800000 */
[----:B------:R-:W-:Y:S01]  /*04e0*/  FADD R6, |R0|, |R0| ;  /* 0x4000000000067221 */ /* 0x000fe20000000200 */
[----:B------:R-:W-:-:S04]  /*04f0*/  FADD R2, R2, 1 ;  /* 0x3f80000002027421 */ /* 0x000fc80000000000 */
[----:B------:R-:W-:-:S13]  /*0500*/  FSETP.GE.AND P0, PT, R9, R6, PT ;  /* 0x000000060900720b */ /* 0x000fda0003f06000 */
[----:B------:R-:W-:-:S05]  /*0510*/  @P0 FFMA R6, |R0|, -3, R9 ;  /* 0xc040000000060823 */ /* 0x000fca0000000209 */
[----:B------:R-:W-:Y:S01]  /*0520*/  FSETP.GE.AND P1, PT, R6, RZ, P0 ;  /* 0x000000ff0600720b */ /* 0x000fe20000726000 */
[----:B------:R-:W-:-:S12]  /*0530*/  @P0 FADD R6, R2, 1 ;  /* 0x3f80000002060421 */ /* 0x000fd80000000000 */
[----:B------:R-:W-:-:S04]  /*0540*/  @P1 FADD R6, R6, 1 ;  /* 0x3f80000006061421 */ /* 0x000fc80000000000 */
[----:B------:R-:W-:-:S07]  /*0550*/  @P0 IMAD.MOV.U32 R2, RZ, RZ, R6 ;  /* 0x000000ffff020224 */ /* 0x000fce00078e0006 */
.L_x_3:
[----:B------:R-:W-:Y:S01]  /*0560*/  FFMA R5, -|R0|, R2, R5 ;  /* 0x0000000200057223 */ /* 0x000fe20000000305 */
[----:B------:R-:W-:Y:S06]  /*0570*/  BRA `(.L_x_1) ;  /* 0x0000000000787947 */ /* 0x000fec0003800000 */
.L_x_2:
[----:B------:R-:W-:Y:S02]  /*0580*/  LOP3.LUT R6, R2, 0xff800000, RZ, 0xc0, !PT ;  /* 0xff80000002067812 */ /* 0x000fe400078ec0ff */
[C---:B------:R-:W-:Y:S02]  /*0590*/  ISETP.GT.U32.AND P0, PT, R5.reuse, 0x7f7fffff, PT ;  /* 0x7f7fffff0500780c */ /* 0x040fe40003f04070 */
[C---:B------:R-:W-:Y:S02]  /*05a0*/  IADD3 R7, PT, PT, R5.reuse, -R6, RZ ;  /* 0x8000000605077210 */ /* 0x040fe40007ffe0ff */
[----:B------:R-:W-:Y:S02]  /*05b0*/  LOP3.LUT R5, R5, 0x7fffff, RZ, 0xc0, !PT ;  /* 0x007fffff05057812 */ /* 0x000fe400078ec0ff */
[----:B------:R-:W-:Y:S02]  /*05c0*/  LOP3.LUT R7, R7, 0xff800000, RZ, 0xc0, !PT ;  /* 0xff80000007077812 */ /* 0x000fe400078ec0ff */
[----:B------:R-:W-:-:S02]  /*05d0*/  FSETP.GT.AND P2, PT, |R0|, RZ, PT ;  /* 0x000000ff0000720b */ /* 0x000fc40003f44200 */
[----:B------:R-:W-:Y:S01]  /*05e0*/  FSEL R6, R6, +QNAN , !P0 ;  /* 0x7fffffff06067808 */ /* 0x000fe20004000000 */
[----:B------:R-:W-:Y:S01]  /*05f0*/  VIADD R7, R7, 0xb800000 ;  /* 0x0b80000007077836 */ /* 0x000fe20000000000 */
[----:B------:R-:W-:Y:S02]  /*0600*/  LOP3.LUT R5, R5, 0x3f800000, RZ, 0xfc, !PT ;  /* 0x3f80000005057812 */ /* 0x000fe400078efcff */
[----:B------:R-:W-:Y:S02]  /*0610*/  FSEL R10, R6, +QNAN , P2 ;  /* 0x7fffffff060a7808 */ /* 0x000fe40001000000 */
[----:B------:R-:W-:-:S13]  /*0620*/  ISETP.NE.AND P1, PT, R7, RZ, PT ;  /* 0x000000ff0700720c */ /* 0x000fda0003f25270 */
[----:B------:R-:W-:Y:S05]  /*0630*/  @!P1 BRA `(.L_x_4) ;  /* 0x0000000000409947 */ /* 0x000fea0003800000 */
[----:B------:R-:W-:-:S04]  /*0640*/  LOP3.LUT R2, R2, 0x7fffff, RZ, 0xc0, !PT ;  /* 0x007fffff02027812 */ /* 0x000fc800078ec0ff */
[----:B------:R-:W-:-:S04]  /*0650*/  LOP3.LUT R2, R2, 0x3f800000, RZ, 0xfc, !PT ;  /* 0x3f80000002027812 */ /* 0x000fc800078efcff */
[----:B------:R0:W1:Y:S03]  /*0660*/  MUFU.RCP R0, R2 ;  /* 0x0000000200007308 */ /* 0x0000660000001000 */
.L_x_5:
[----:B------:R-:W-:-:S05]  /*0670*/  VIMNMX.U32 R6, PT, PT, R7, 0xb800000, PT ;  /* 0x0b80000007067848 */ /* 0x000fca0003fe0000 */
[----:B------:R-:W-:Y:S02]  /*0680*/  IMAD.IADD R5, R6, 0x1, R5 ;  /* 0x0000000106057824 */ /* 0x000fe400078e0205 */
[----:B------:R-:W-:Y:S02]  /*0690*/  IMAD.IADD R7, R7, 0x1, -R6 ;  /* 0x0000000107077824 */ /* 0x000fe400078e0a06 */
[----:B-1----:R-:W-:-:S03]  /*06a0*/  FMUL R9, R0, R5 ;  /* 0x0000000500097220 */ /* 0x002fc60000400000 */
[----:B------:R-:W-:Y:S01]  /*06b0*/  ISETP.NE.AND P1, PT, R7, RZ, PT ;  /* 0x000000ff0700720c */ /* 0x000fe20003f25270 */
[----:B------:R-:W-:-:S04]  /*06c0*/  FFMA R8, -R2, R9, R5 ;  /* 0x0000000902087223 */ /* 0x000fc80000000105 */
[----:B------:R-:W-:-:S04]  /*06d0*/  FFMA R8, R0, R8, R9 ;  /* 0x0000000800087223 */ /* 0x000fc80000000009 */
[----:B------:R-:W-:-:S04]  /*06e0*/  FFMA R9, -R2, R8, R5 ;  /* 0x0000000802097223 */ /* 0x000fc80000000105 */
[----:B------:R-:W-:-:S06]  /*06f0*/  FFMA.RZ R9, R0, R9, R8 ;  /* 0x0000000900097223 */ /* 0x000fcc000000c008 */
[----:B------:R-:W1:Y:S02]  /*0700*/  FRND.TRUNC R9, R9 ;  /* 0x0000000900097307 */ /* 0x000e64000020d000 */
[----:B-1----:R-:W-:-:S05]  /*0710*/  FFMA R5, -R2, R9, R5 ;  /* 0x0000000902057223 */ /* 0x002fca0000000105 */
[----:B------:R-:W-:-:S13]  /*0720*/  ISETP.NE.AND P0, PT, R5, RZ, PT ;  /* 0x000000ff0500720c */ /* 0x000fda0003f05270 */
[----:B------:R-:W-:Y:S05]  /*0730*/  @P0 BRA P1, `(.L_x_5) ;  /* 0xfffffffc00cc0947 */ /* 0x000fea000083ffff */
.L_x_4:
[----:B------:R-:W-:-:S04]  /*0740*/  FMUL R5, R5, 1.1920928955078125e-07 ;  /* 0x3400000005057820 */ /* 0x000fc80000400000 */
[----:B------:R-:W-:-:S07]  /*0750*/  FMUL R5, R10, R5 ;  /* 0x000000050a057220 */ /* 0x000fce0000400000 */
.L_x_1:
[----:B------:R-:W1:Y:S01]  /*0760*/  LDC.64 R6, c[0x0][0x380] ;  /* 0x0000e000ff067b82 */ /* 0x000e620000000a00 */
[C---:B------:R-:W-:Y:S02]  /*0770*/  FSETP.NAN.AND P0, PT, |R5|.reuse, |R5|, PT ;  /* 0x400000050500720b */ /* 0x040fe40003f08200 */
[----:B------:R-:W-:-:S04]  /*0780*/  LOP3.LUT R0, R5, 0x80000000, R3, 0xb8, !PT ;  /* 0x8000000005007812 */ /* 0x000fc800078eb803 */
[----:B------:R-:W-:Y:S01]  /*0790*/  FSEL R3, R5, R0, P0 ;  /* 0x0000000005037208 */ /* 0x000fe20000000000 */
[----:B-1----:R-:W-:-:S05]  /*07a0*/  IMAD.WIDE.U32 R4, R4, 0x4, R6 ;  /* 0x0000000404047825 */ /* 0x002fca00078e0006 */
[----:B------:R-:W-:Y:S01]  /*07b0*/  STG.E desc[UR4][R4.64], R3 ;  /* 0x0000000304007986 */ /* 0x000fe2000c101904 */
[----:B------:R-:W-:Y:S05]  /*07c0*/  EXIT ;  /* 0x000000000000794d */ /* 0x000fea0003800000 */
        .weak           $__internal_0_$__cuda_sm3x_div_rn_noftz_f32_slowpath
        .type           $__internal_0_$__cuda_sm3x_div_rn_noftz_f32_slowpath,@function
        .size           $__internal_0_$__cuda_sm3x_div_rn_noftz_f32_slowpath,(.L_x_30 - $__internal_0_$__cuda_sm3x_div_rn_noftz_f32_slowpath)
$__internal_0_$__cuda_sm3x_div_rn_noftz_f32_slowpath:
[--C-:B------:R-:W-:Y:S01]  /*07d0*/  SHF.R.U32.HI R3, RZ, 0x17, R9.reuse ;  /* 0x00000017ff037819 */ /* 0x100fe20000011609 */
[--C-:B------:R-:W-:Y:S01]  /*07e0*/  IMAD.MOV.U32 R5, RZ, RZ, R0.reuse ;  /* 0x000000ffff057224 */ /* 0x100fe200078e0000 */
[----:B------:R-:W-:Y:S01]  /*07f0*/  SHF.R.U32.HI R2, RZ, 0x17, R0 ;  /* 0x00000017ff027819 */ /* 0x000fe20000011600 */
[----:B------:R-:W-:Y:S01]  /*0800*/  IMAD.MOV.U32 R8, RZ, RZ, R9 ;  /* 0x000000ffff087224 */ /* 0x000fe200078e0009 */
[----:B------:R-:W-:Y:S02]  /*0810*/  LOP3.LUT R13, R3, 0xff, RZ, 0xc0, !PT ;  /* 0x000000ff030d7812 */ /* 0x000fe400078ec0ff */
[----:B------:R-:W-:Y:S02]  /*0820*/  LOP3.LUT R2, R2, 0xff, RZ, 0xc0, !PT ;  /* 0x000000ff02027812 */ /* 0x000fe400078ec0ff */
[----:B------:R-:W-:-:S03]  /*0830*/  IADD3 R11, PT, PT, R13, -0x1, RZ ;  /* 0xffffffff0d0b7810 */ /* 0x000fc60007ffe0ff */
[----:B------:R-:W-:Y:S01]  /*0840*/  VIADD R10, R2, 0xffffffff ;  /* 0xffffffff020a7836 */ /* 0x000fe20000000000 */
[----:B------:R-:W-:-:S04]  /*0850*/  ISETP.GT.U32.AND P0, PT, R11, 0xfd, PT ;  /* 0x000000fd0b00780c */ /* 0x000fc80003f04070 */
[----:B------:R-:W-:-:S13]  /*0860*/  ISETP.GT.U32.OR P0, PT, R10, 0xfd, P0 ;  /* 0x000000fd0a00780c */ /* 0x000fda0000704470 */
[----:B------:R-:W-:Y:S01]  /*0870*/  @!P0 MOV R7, RZ ;  /* 0x000000ff00078202 */ /* 0x000fe20000000f00 */
[----:B------:R-:W-:Y:S06]  /*0880*/  @!P0 BRA `(.L_x_6) ;  /* 0x0000000000608947 */ /* 0x000fec0003800000 */
[----:B------:R-:W-:Y:S01]  /*0890*/  FSETP.GTU.FTZ.AND P0, PT, |R0|, +INF , PT ;  /* 0x7f8000000000780b */ /* 0x000fe20003f1c200 */
[----:B------:R-:W-:Y:S01]  /*08a0*/  IMAD.MOV.U32 R3, RZ, RZ, R9 ;  /* 0x000000ffff037224 */ /* 0x000fe200078e0009 */
[----:B------:R-:W-:-:S04]  /*08b0*/  FSETP.GTU.FTZ.AND P1, PT, |R9|, +INF , PT ;  /* 0x7f8000000900780b */ /* 0x000fc80003f3c200 */
[----:B------:R-:W-:-:S13]  /*08c0*/  PLOP3.LUT P0, PT, P0, P1, PT, 0xf8, 0x8f ;  /* 0x00000000008f781c */ /* 0x000fda0000703f70 */
[----:B------:R-:W-:Y:S05]  /*08d0*/  @P0 BRA `(.L_x_7) ;  /* 0x0000000400440947 */ /* 0x000fea0003800000 */
[----:B------:R-:W-:-:S13]  /*08e0*/  LOP3.LUT P0, RZ, R8, 0x7fffffff, R5, 0xc8, !PT ;  /* 0x7fffffff08ff7812 */ /* 0x000fda000780c805 */
[----:B------:R-:W-:Y:S05]  /*08f0*/  @!P0 BRA `(.L_x_8) ;  /* 0x0000000400348947 */ /* 0x000fea0003800000 */
[C---:B------:R-:W-:Y:S02]  /*0900*/  FSETP.NEU.FTZ.AND P2, PT, |R0|.reuse, +INF , PT ;  /* 0x7f8000000000780b */ /* 0x040fe40003f5d200 */
[----:B------:R-:W-:Y:S02]  /*0910*/  FSETP.NEU.FTZ.AND P1, PT, |R3|, +INF , PT ;  /* 0x7f8000000300780b */ /* 0x000fe40003f3d200 */
[----:B------:R-:W-:-:S11]  /*0920*/  FSETP.NEU.FTZ.AND P0, PT, |R0|, +INF , PT ;  /* 0x7f8000000000780b */ /* 0x000fd60003f1d200 */
[----:B------:R-:W-:Y:S05]  /*0930*/  @!P1 BRA !P2, `(.L_x_8) ;  /* 0x0000000400249947 */ /* 0x000fea0005000000 */
[----:B------:R-:W-:-:S04]  /*0940*/  LOP3.LUT P2, RZ, R5, 0x7fffffff, RZ, 0xc0, !PT ;  /* 0x7fffffff05ff7812 */ /* 0x000fc8000784c0ff */
[----:B------:R-:W-:-:S13]  /*0950*/  PLOP3.LUT P1, PT, P1, P2, PT, 0x2f, 0xf2 ;  /* 0x0000000000f2781c */ /* 0x000fda0000f24577 */
[----:B------:R-:W-:Y:S05]  /*0960*/  @P1 BRA `(.L_x_9) ;  /* 0x0000000400101947 */ /* 0x000fea0003800000 */
[----:B------:R-:W-:-:S04]  /*0970*/  LOP3.LUT P1, RZ, R8, 0x7fffffff, RZ, 0xc0, !PT ;  /* 0x7fffffff08ff7812 */ /* 0x000fc8000782c0ff */
[----:B------:R-:W-:-:S13]  /*0980*/  PLOP3.LUT P0, PT, P0, P1, PT, 0x2f, 0xf2 ;  /* 0x0000000000f2781c */ /* 0x000fda0000702577 */
[----:B------:R-:W-:Y:S05]  /*0990*/  @P0 BRA `(.L_x_10) ;  /* 0x0000000000f80947 */ /* 0x000fea0003800000 */
[----:B------:R-:W-:Y:S02]  /*09a0*/  ISETP.GE.AND P0, PT, R10, RZ, PT ;  /* 0x000000ff0a00720c */ /* 0x000fe40003f06270 */
[----:B------:R-:W-:-:S11]  /*09b0*/  ISETP.GE.AND P1, PT, R11, RZ, PT ;  /* 0x000000ff0b00720c */ /* 0x000fd60003f26270 */
[----:B------:R-:W-:Y:S02]  /*09c0*/  @P0 IMAD.MOV.U32 R7, RZ, RZ, RZ ;  /* 0x000000ffff070224 */ /* 0x000fe400078e00ff */
[----:B------:R-:W-:Y:S01]  /*09d0*/  @!P0 FFMA R5, R0, 1.84467440737095516160e+19, RZ ;  /* 0x5f80000000058823 */ /* 0x000fe200000000ff */
[----:B------:R-:W-:Y:S02]  /*09e0*/  @!P0 IMAD.MOV.U32 R7, RZ, RZ, -0x40 ;  /* 0xffffffc0ff078424 */ /* 0x000fe400078e00ff */
[----:B------:R-:W-:-:S03]  /*09f0*/  @!P1 FFMA R8, R3, 1.84467440737095516160e+19, RZ ;  /* 0x5f80000003089823 */ /* 0x000fc600000000ff */
[----:B------:R-:W-:-:S07]  /*0a00*/  @!P1 IADD3 R7, PT, PT, R7, 0x40, RZ ;  /* 0x0000004007079810 */ /* 0x000fce0007ffe0ff */
.L_x_6:
[----:B------:R-:W-:-:S05]  /*0a10*/  LEA R3, R13, 0xc0800000, 0x17 ;  /* 0xc08000000d037811 */ /* 0x000fca00078eb8ff */
[----:B------:R-:W-:Y:S02]  /*0a20*/  IMAD.IADD R3, R8, 0x1, -R3 ;  /* 0x0000000108037824 */ /* 0x000fe400078e0a03 */
[----:B------:R-:W-:Y:S02]  /*0a30*/  VIADD R8, R2, 0xffffff81 ;  /* 0xffffff8102087836 */ /* 0x000fe40000000000 */
[----:B------:R-:W0:Y:S01]  /*0a40*/  MUFU.RCP R9, R3 ;  /* 0x0000000300097308 */ /* 0x000e220000001000 */
[----:B------:R-:W-:Y:S01]  /*0a50*/  FADD.FTZ R11, -R3, -RZ ;  /* 0x800000ff030b7221 */ /* 0x000fe20000010100 */
[C---:B------:R-:W-:Y:S01]  /*0a60*/  IMAD R2, R8.reuse, -0x800000, R5 ;  /* 0xff80000008027824 */ /* 0x040fe200078e0205 */
[----:B------:R-:W-:-:S05]  /*0a70*/  IADD3 R8, PT, PT, R8, 0x7f, -R13 ;  /* 0x0000007f08087810 */ /* 0x000fca0007ffe80d */
[----:B------:R-:W-:Y:S02]  /*0a80*/  IMAD.IADD R8, R8, 0x1, R7 ;  /* 0x0000000108087824 */ /* 0x000fe400078e0207 */
[----:B0-----:R-:W-:-:S04]  /*0a90*/  FFMA R10, R9, R11, 1 ;  /* 0x3f800000090a7423 */ /* 0x001fc8000000000b */
[----:B------:R-:W-:-:S04]  /*0aa0*/  FFMA R12, R9, R10, R9 ;  /* 0x0000000a090c7223 */ /* 0x000fc80000000009 */
[----:B------:R-:W-:-:S04]  /*0ab0*/  FFMA R5, R2, R12, RZ ;  /* 0x0000000c02057223 */ /* 0x000fc800000000ff */
[----:B------:R-:W-:-:S04]  /*0ac0*/  FFMA R10, R11, R5, R2 ;  /* 0x000000050b0a7223 */ /* 0x000fc80000000002 */
[----:B------:R-:W-:-:S04]  /*0ad0*/  FFMA R9, R12, R10, R5 ;  /* 0x0000000a0c097223 */ /* 0x000fc80000000005 */
[----:B------:R-:W-:-:S04]  /*0ae0*/  FFMA R10, R11, R9, R2 ;  /* 0x000000090b0a7223 */ /* 0x000fc80000000002 */
[----:B------:R-:W-:-:S05]  /*0af0*/  FFMA R2, R12, R10, R9 ;  /* 0x0000000a0c027223 */ /* 0x000fca0000000009 */
[----:B------:R-:W-:-:S04]  /*0b00*/  SHF.R.U32.HI R3, RZ, 0x17, R2 ;  /* 0x00000017ff037819 */ /* 0x000fc80000011602 */
[----:B------:R-:W-:-:S04]  /*0b10*/  LOP3.LUT R3, R3, 0xff, RZ, 0xc0, !PT ;  /* 0x000000ff03037812 */ /* 0x000fc800078ec0ff */
[----:B------:R-:W-:-:S05]  /*0b20*/  IADD3 R7, PT, PT, R3, R8, RZ ;  /* 0x0000000803077210 */ /* 0x000fca0007ffe0ff */
[----:B------:R-:W-:-:S05]  /*0b30*/  VIADD R3, R7, 0xffffffff ;  /* 0xffffffff07037836 */ /* 0x000fca0000000000 */
[----:B------:R-:W-:-:S13]  /*0b40*/  ISETP.GE.U32.AND P0, PT, R3, 0xfe, PT ;  /* 0x000000fe0300780c */ /* 0x000fda0003f06070 */
[----:B------:R-:W-:Y:S05]  /*0b50*/  @!P0 BRA `(.L_x_11) ;  /* 0x0000000000808947 */ /* 0x000fea0003800000 */
[----:B------:R-:W-:-:S13]  /*0b60*/  ISETP.GT.AND P0, PT, R7, 0xfe, PT ;  /* 0x000000fe0700780c */ /* 0x000fda0003f04270 */
[----:B------:R-:W-:Y:S05]  /*0b70*/  @P0 BRA `(.L_x_12) ;  /* 0x00000000006c0947 */ /* 0x000fea0003800000 */
[----:B------:R-:W-:-:S13]  /*0b80*/  ISETP.GE.AND P0, PT, R7, 0x1, PT ;  /* 0x000000010700780c */ /* 0x000fda0003f06270 */
[----:B------:R-:W-:Y:S05]  /*0b90*/  @P0 BRA `(.L_x_13) ;  /* 0x0000000000980947 */ /* 0x000fea0003800000 */
[----:B------:R-:W-:Y:S02]  /*0ba0*/  ISETP.GE.AND P0, PT, R7, -0x18, PT ;  /* 0xffffffe80700780c */ /* 0x000fe40003f06270 */
[----:B------:R-:W-:-:S11]  /*0bb0*/  LOP3.LUT R2, R2, 0x80000000, RZ, 0xc0, !PT ;  /* 0x8000000002027812 */ /* 0x000fd600078ec0ff */
[----:B------:R-:W-:Y:S05]  /*0bc0*/  @!P0 BRA `(.L_x_13) ;  /* 0x00000000008c8947 */ /* 0x000fea0003800000 */
[CCC-:B------:R-:W-:Y:S01]  /*0bd0*/  FFMA.RZ R3, R12.reuse, R10.reuse, R9.reuse ;  /* 0x0000000a0c037223 */ /* 0x1c0fe2000000c009 */
[CCC-:B------:R-:W-:Y:S01]  /*0be0*/  FFMA.RM R8, R12.reuse, R10.reuse, R9.reuse ;  /* 0x0000000a0c087223 */ /* 0x1c0fe20000004009 */
[C---:B------:R-:W-:Y:S02]  /*0bf0*/  ISETP.NE.AND P2, PT, R7.reuse, RZ, PT ;  /* 0x000000ff0700720c */ /* 0x040fe40003f45270 */
[----:B------:R-:W-:Y:S02]  /*0c00*/  ISETP.NE.AND P1, PT, R7, RZ, PT ;  /* 0x000000ff0700720c */ /* 0x000fe40003f25270 */
[----:B------:R-:W-:Y:S01]  /*0c10*/  LOP3.LUT R5, R3, 0x7fffff, RZ, 0xc0, !PT ;  /* 0x007fffff03057812 */ /* 0x000fe200078ec0ff */
[----:B------:R-:W-:Y:S01]  /*0c20*/  FFMA.RP R3, R12, R10, R9 ;  /* 0x0000000a0c037223 */ /* 0x000fe20000008009 */
[----:B------:R-:W-:Y:S02]  /*0c30*/  VIADD R10, R7, 0x20 ;  /* 0x00000020070a7836 */ /* 0x000fe40000000000 */
[----:B------:R-:W-:Y:S01]  /*0c40*/  LOP3.LUT R5, R5, 0x800000, RZ, 0xfc, !PT ;  /* 0x0080000005057812 */ /* 0x000fe200078efcff */
[----:B------:R-:W-:Y:S01]  /*0c50*/  IMAD.MOV R7, RZ, RZ, -R7 ;  /* 0x000000ffff077224 */ /* 0x000fe200078e0a07 */
[----:B------:R-:W-:-:S02]  /*0c60*/  FSETP.NEU.FTZ.AND P0, PT, R3, R8, PT ;  /* 0x000000080300720b */ /* 0x000fc40003f1d000 */
[----:B------:R-:W-:Y:S02]  /*0c70*/  SHF.L.U32 R10, R5, R10, RZ ;  /* 0x0000000a050a7219 */ /* 0x000fe400000006ff */
[----:B------:R-:W-:Y:S02]  /*0c80*/  SEL R8, R7, RZ, P2 ;  /* 0x000000ff07087207 */ /* 0x000fe40001000000 */
[----:B------:R-:W-:Y:S02]  /*0c90*/  ISETP.NE.AND P1, PT, R10, RZ, P1 ;  /* 0x000000ff0a00720c */ /* 0x000fe40000f25270 */
[----:B------:R-:W-:Y:S02]  /*0ca0*/  SHF.R.U32.HI R8, RZ, R8, R5 ;  /* 0x00000008ff087219 */ /* 0x000fe40000011605 */
[----:B------:R-:W-:Y:S02]  /*0cb0*/  PLOP3.LUT P0, PT, P0, P1, PT, 0xf8, 0x8f ;  /* 0x00000000008f781c */ /* 0x000fe40000703f70 */
[----:B------:R-:W-:-:S02]  /*0cc0*/  SHF.R.U32.HI R10, RZ, 0x1, R8 ;  /* 0x00000001ff0a7819 */ /* 0x000fc40000011608 */
[----:B------:R-:W-:-:S04]  /*0cd0*/  SEL R3, RZ, 0x1, !P0 ;  /* 0x00000001ff037807 */ /* 0x000fc80004000000 */
[----:B------:R-:W-:-:S04]  /*0ce0*/  LOP3.LUT R3, R3, 0x1, R10, 0xf8, !PT ;  /* 0x0000000103037812 */ /* 0x000fc800078ef80a */
[----:B------:R-:W-:-:S04]  /*0cf0*/  LOP3.LUT R3, R3, R8, RZ, 0xc0, !PT ;  /* 0x0000000803037212 */ /* 0x000fc800078ec0ff */
[----:B------:R-:W-:-:S04]  /*0d00*/  IADD3 R3, PT, PT, R10, R3, RZ ;  /* 0x000000030a037210 */ /* 0x000fc80007ffe0ff */
[----:B------:R-:W-:Y:S01]  /*0d10*/  LOP3.LUT R2, R3, R2, RZ, 0xfc, !PT ;  /* 0x0000000203027212 */ /* 0x000fe200078efcff */
[----:B------:R-:W-:Y:S06]  /*0d20*/  BRA `(.L_x_13) ;  /* 0x0000000000347947 */ /* 0x000fec0003800000 */
.L_x_12:
[----:B------:R-:W-:-:S04]  /*0d30*/  LOP3.LUT R2, R2, 0x80000000, RZ, 0xc0, !PT ;  /* 0x8000000002027812 */ /* 0x000fc800078ec0ff */
[----:B------:R-:W-:Y:S01]  /*0d40*/  LOP3.LUT R2, R2, 0x7f800000, RZ, 0xfc, !PT ;  /* 0x7f80000002027812 */ /* 0x000fe200078efcff */
[----:B------:R-:W-:Y:S06]  /*0d50*/  BRA `(.L_x_13) ;  /* 0x0000000000287947 */ /* 0x000fec0003800000 */
.L_x_11:
[----:B------:R-:W-:Y:S01]  /*0d60*/  IMAD R2, R8, 0x800000, R2 ;  /* 0x0080000008027824 */ /* 0x000fe200078e0202 */
[----:B------:R-:W-:Y:S06]  /*0d70*/  BRA `(.L_x_13) ;  /* 0x0000000000207947 */ /* 0x000fec0003800000 */
.L_x_10:
[----:B------:R-:W-:-:S04]  /*0d80*/  LOP3.LUT R2, R8, 0x80000000, R5, 0x48, !PT ;  /* 0x8000000008027812 */ /* 0x000fc800078e4805 */
[----:B------:R-:W-:Y:S01]  /*0d90*/  LOP3.LUT R2, R2, 0x7f800000, RZ, 0xfc, !PT ;  /* 0x7f80000002027812 */ /* 0x000fe200078efcff */
[----:B------:R-:W-:Y:S06]  /*0da0*/  BRA `(.L_x_13) ;  /* 0x0000000000147947 */ /* 0x000fec0003800000 */
.L_x_9:
[----:B------:R-:W-:Y:S01]  /*0db0*/  LOP3.LUT R2, R8, 0x80000000, R5, 0x48, !PT ;  /* 0x8000000008027812 */ /* 0x000fe200078e4805 */
[----:B------:R-:W-:Y:S06]  /*0dc0*/  BRA `(.L_x_13) ;  /* 0x00000000000c7947 */ /* 0x000fec0003800000 */
.L_x_8:
[----:B------:R-:W0:Y:S01]  /*0dd0*/  MUFU.RSQ R2, -QNAN ;  /* 0xffc0000000027908 */ /* 0x000e220000001400 */
[----:B------:R-:W-:Y:S05]  /*0de0*/  BRA `(.L_x_13) ;  /* 0x0000000000047947 */ /* 0x000fea0003800000 */
.L_x_7:
[----:B------:R-:W-:-:S07]  /*0df0*/  FADD.FTZ R2, R0, R3 ;  /* 0x0000000300027221 */ /* 0x000fce0000010000 */
.L_x_13:
[----:B------:R-:W-:-:S04]  /*0e00*/  IMAD.MOV.U32 R7, RZ, RZ, 0x0 ;  /* 0x00000000ff077424 */ /* 0x000fc800078e00ff */
[----:B0-----:R-:W-:Y:S05]  /*0e10*/  RET.REL.NODEC R6 `(default_function_kernel_1) ;  /* 0xfffffff006787950 */ /* 0x001fea0003c3ffff */
.L_x_14:
[----:B------:R-:W-:-:S00]  /*0e20*/  BRA `(.L_x_14) ;  /* 0xfffffffc00fc7947 */ /* 0x000fc0000383ffff */
[----:B------:R-:W-:-:S00]  /*0e30*/  NOP ;  /* 0x0000000000007918 */ /* 0x000fc00000000000 */
        /* <DEDUP_REMOVED lines=12> */
.L_x_30:


//--------------------- .text.default_function_kernel_2 --------------------------
	.section	.text.default_function_kernel_2,"ax",@progbits
	.align	128
        .global         default_function_kernel_2
        .type           default_function_kernel_2,@function
        .size           default_function_kernel_2,(.L_x_31 - default_function_kernel_2)
        .other          default_function_kernel_2,@"STO_CUDA_ENTRY STV_DEFAULT"
default_function_kernel_2:
.text.default_function_kernel_2:
[----:B------:R-:W-:Y:S01]  /*0000*/  LDC R1, c[0x0][0x37c] ;  /* 0x0000df00ff017b82 */ /* 0x000fe20000000800 */
[----:B------:R-:W0:Y:S07]  /*0010*/  S2R R2, SR_TID.X ;  /* 0x0000000000027919 */ /* 0x000e2e0000002100 */
[----:B------:R-:W1:Y:S02]  /*0020*/  S2UR UR4, SR_CTAID.X ;  /* 0x00000000000479c3 */ /* 0x000e640000002500 */
[----:B-1----:R-:W-:Y:S01]  /*0030*/  USHF.L.U32 UR5, UR4, 0x3, URZ ;  /* 0x0000000304057899 */ /* 0x002fe200080006ff */
[----:B0-----:R-:W-:-:S05]  /*0040*/  SHF.R.U32.HI R0, RZ, 0x3, R2 ;  /* 0x00000003ff007819 */ /* 0x001fca0000011602 */
[----:B------:R-:W-:-:S04]  /*0050*/  LOP3.LUT R0, R0, UR5, RZ, 0xfc, !PT ;  /* 0x0000000500007c12 */ /* 0x000fc8000f8efcff */
[----:B------:R-:W-:-:S13]  /*0060*/  ISETP.GT.U32.AND P0, PT, R0, 0x8, PT ;  /* 0x000000080000780c */ /* 0x000fda0003f04070 */
[----:B------:R-:W-:Y:S05]  /*0070*/  @P0 EXIT ;  /* 0x000000000000094d */ /* 0x000fea0003800000 */
[----:B------:R-:W0:Y:S01]  /*0080*/  LDC.64 R4, c[0x0][0x388] ;  /* 0x0000e200ff047b82 */ /* 0x000e220000000a00 */
[----:B------:R-:W1:Y:S01]  /*0090*/  LDCU.64 UR6, c[0x0][0x358] ;  /* 0x00006b00ff0677ac */ /* 0x000e620008000a00 */
[----:B------:R-:W-:-:S06]  /*00a0*/  USHF.L.U32 UR4, UR4, 0x6, URZ ;  /* 0x0000000604047899 */ /* 0x000fcc00080006ff */
[----:B------:R-:W-:-:S05]  /*00b0*/  LOP3.LUT R2, R2, UR4, RZ, 0xfc, !PT ;  /* 0x0000000402027c12 */ /* 0x000fca000f8efcff */
[----:B0-----:R-:W-:-:S05]  /*00c0*/  IMAD.WIDE.U32 R4, R2, 0x4, R4 ;  /* 0x0000000402047825 */ /* 0x001fca00078e0004 */
[----:B-1----:R-:W2:Y:S01]  /*00d0*/  LDG.E.CONSTANT R0, desc[UR6][R4.64] ;  /* 0x0000000604007981 */ /* 0x002ea2000c1e9900 */
[----:B------:R-:W-:Y:S01]  /*00e0*/  IMAD.MOV.U32 R8, RZ, RZ, 0x3e800000 ;  /* 0x3e800000ff087424 */ /* 0x000fe200078e00ff */
[----:B------:R-:W-:Y:S01]  /*00f0*/  BSSY.RECONVERGENT B0, `(.L_x_15) ;  /* 0x0000030000007945 */ /* 0x000fe20003800200 */
        /* <DEDUP_REMOVED lines=12> */
[----:B------:R-:W-:Y:S02]  /*01c0*/  IADD3 R5, PT, PT, -R6, 0x40800000, RZ ;  /* 0x4080000006057810 */ /* 0x000fe40007ffe1ff */
[-C--:B------:R-:W-:Y:S02]  /*01d0*/  IADD3 R4, PT, PT, R7, -R6.reuse, RZ ;  /* 0x8000000607047210 */ /* 0x080fe40007ffe0ff */
[----:B------:R-:W-:Y:S01]  /*01e0*/  I2FP.F32.S32 R6, R6 ;  /* 0x0000000600067245 */ /* 0x000fe20000201400 */
[----:B------:R-:W-:-:S04]  /*01f0*/  FFMA R5, R5, R8, -1 ;  /* 0xbf80000005057423 */ /* 0x000fc80000000008 */
[----:B------:R-:W-:Y:S01]  /*0200*/  FADD R4, R4, R5 ;  /* 0x0000000504047221 */ /* 0x000fe20000000000 */
[----:B------:R-:W-:Y:S01]  /*0210*/  FMUL R6, R6, 1.1920928955078125e-07 ;  /* 0x3400000006067820 */ /* 0x000fe20000400000 */
[----:B------:R-:W-:Y:S02]  /*0220*/  HFMA2 R5, -RZ, RZ, 1.75, 0 ;  /* 0x3f000000ff057431 */ /* 0x000fe400000001ff */
[----:B------:R-:W-:-:S04]  /*0230*/  FFMA R3, R4, -R3, 0.10546888411045074463 ;  /* 0x3dd8001204037423 */ /* 0x000fc80000000803 */
        /* <DEDUP_REMOVED lines=9> */
[----:B------:R-:W-:-:S03]  /*02d0*/  @P0 IMAD.MOV.U32 R4, RZ, RZ, 0x7f800000 ;  /* 0x7f800000ff040424 */ /* 0x000fc600078e00ff */
[----:B------:R-:W-:Y:S01]  /*02e0*/  FFMA R3, R6, 0.69314718246459960938, R3 ;  /* 0x3f31721806037823 */ /* 0x000fe20000000003 */
        /* <DEDUP_REMOVED lines=14> */
[----:B------:R-:W-:Y:S05]  /*03d0*/  CALL.REL.NOINC `($__internal_1_$__cuda_sm3x_div_rn_noftz_f32_slowpath) ;  /* 0x0000000000bc7944 */ /* 0x000fea0003c00000 */
[----:B------:R-:W-:-:S07]  /*03e0*/  IMAD.MOV.U32 R3, RZ, RZ, R0 ;  /* 0x000000ffff037224 */ /* 0x000fce00078e0000 */
.L_x_16:
[----:B------:R-:W-:Y:S05]  /*03f0*/  BSYNC.RECONVERGENT B0 ;  /* 0x0000000000007941 */ /* 0x000fea0003800200 */
.L_x_15:
[C---:B------:R-:W-:Y:S01]  /*0400*/  FFMA R0, R3.reuse, R3, 1 ;  /* 0x3f80000003007423 */ /* 0x040fe20000000003 */
[----:B------:R-:W-:Y:S02]  /*0410*/  FSETP.GT.AND P0, PT, |R3|, 8388608, PT ;  /* 0x4b0000000300780b */ /* 0x000fe40003f04200 */
[----:B------:R-:W-:Y:S01]  /*0420*/  MOV R9, 0x3e800000 ;  /* 0x3e80000000097802 */ /* 0x000fe20000000f00 */
[----:B------:R-:W0:Y:S02]  /*0430*/  MUFU.RSQ R5, R0 ;  /* 0x0000000000057308 */ /* 0x000e240000001400 */
[----:B0-----:R-:W-:-:S06]  /*0440*/  FFMA R5, R0, R5, 1 ;  /* 0x3f80000000057423 */ /* 0x001fcc0000000005 */
[----:B------:R-:W0:Y:S02]  /*0450*/  MUFU.RCP R4, R5 ;  /* 0x0000000500047308 */ /* 0x000e240000001000 */
[----:B0-----:R-:W-:-:S04]  /*0460*/  FMUL R4, R4, |R3| ;  /* 0x4000000304047220 */ /* 0x001fc80000400000 */
[----:B------:R-:W-:-:S05]  /*0470*/  FFMA R4, R4, |R3|, |R3| ;  /* 0x4000000304047223 */ /* 0x000fca0000000403 */
[----:B------:R-:W-:-:S04]  /*0480*/  FSEL R7, |R3|, R4, P0 ;  /* 0x0000000403077208 */ /* 0x000fc80000000200 */
        /* <DEDUP_REMOVED lines=8> */
[----:B------:R-:W-:Y:S01]  /*0510*/  FFMA R5, R6, R9, -1 ;  /* 0xbf80000006057423 */ /* 0x000fe20000000009 */
[----:B------:R-:W-:Y:S02]  /*0520*/  IMAD.MOV.U32 R9, RZ, RZ, 0x3d39bf78 ;  /* 0x3d39bf78ff097424 */ /* 0x000fe400078e00ff */
[----:B------:R-:W-:Y:S01]  /*0530*/  FMUL R4, R4, 1.1920928955078125e-07 ;  /* 0x3400000004047820 */ /* 0x000fe20000400000 */
[----:B------:R-:W-:Y:S01]  /*0540*/  @P1 MOV R6, 0x7f800000 ;  /* 0x7f80000000061802 */ /* 0x000fe20000000f00 */
[----:B------:R-:W-:-:S04]  /*0550*/  FADD R0, R0, R5 ;  /* 0x0000000500007221 */ /* 0x000fc80000000000 */
        /* <DEDUP_REMOVED lines=9> */
[----:B------:R-:W-:-:S04]  /*05f0*/  FFMA R5, R0, R5, R0 ;  /* 0x0000000500057223 */ /* 0x000fc80000000000 */
[----:B------:R-:W-:Y:S01]  /*0600*/  FFMA R0, R4, 0.69314718246459960938, R5 ;  /* 0x3f31721804007823 */ /* 0x000fe20000000005 */
[C---:B------:R-:W-:Y:S01]  /*0610*/  @P2 FFMA R0, R7.reuse, R6, +INF ;  /* 0x7f80000007002423 */ /* 0x040fe20000000006 */
[----:B------:R-:W0:Y:S01]  /*0620*/  LDC.64 R4, c[0x0][0x380] ;  /* 0x0000e000ff047b82 */ /* 0x000e220000000a00 */
[----:B------:R-:W-:-:S04]  /*0630*/  @P1 FSETP.NEU.AND P2, PT, R7, RZ, PT ;  /* 0x000000ff0700120b */ /* 0x000fc80003f4d000 */
[----:B------:R-:W-:-:S05]  /*0640*/  @P1 FSEL R0, R0, -RZ, P2 ;  /* 0x800000ff00001208 */ /* 0x000fca0001000000 */
[----:B------:R-:W-:-:S04]  /*0650*/  IMAD.MOV.U32 R6, RZ, RZ, R0 ;  /* 0x000000ffff067224 */ /* 0x000fc800078e0000 */
[----:B------:R-:W-:Y:S01]  /*0660*/  @P0 FADD R6, R6, 0.69314718246459960938 ;  /* 0x3f31721806060421 */ /* 0x000fe20000000000 */
[----:B------:R-:W-:-:S04]  /*0670*/  FSETP.NAN.AND P0, PT, |R3|, |R3|, PT ;  /* 0x400000030300720b */ /* 0x000fc80003f08200 */
[----:B------:R-:W-:Y:S01]  /*0680*/  LOP3.LUT R0, R6, 0x80000000, R3, 0xb8, !PT ;  /* 0x8000000006007812 */ /* 0x000fe200078eb803 */
[----:B0-----:R-:W-:-:S03]  /*0690*/  IMAD.WIDE.U32 R2, R2, 0x4, R4 ;  /* 0x0000000402027825 */ /* 0x001fc600078e0004 */
[----:B------:R-:W-:-:S05]  /*06a0*/  FSEL R5, R0, R6, !P0 ;  /* 0x0000000600057208 */ /* 0x000fca0004000000 */
[----:B------:R-:W-:Y:S01]  /*06b0*/  STG.E desc[UR6][R2.64], R5 ;  /* 0x0000000502007986 */ /* 0x000fe2000c101906 */
[----:B------:R-:W-:Y:S05]  /*06c0*/  EXIT ;  /* 0x000000000000794d */ /* 0x000fea0003800000 */
        .weak           $__internal_1_$__cuda_sm3x_div_rn_noftz_f32_slowpath
        .type           $__internal_1_$__cuda_sm3x_div_rn_noftz_f32_slowpath,@function
        .size           $__internal_1_$__cuda_sm3x_div_rn_noftz_f32_slowpath,(.L_x_31 - $__internal_1_$__cuda_sm3x_div_rn_noftz_f32_slowpath)
$__internal_1_$__cuda_sm3x_div_rn_noftz_f32_slowpath:
[----:B------:R-:W-:Y:S01]  /*06d0*/  SHF.R.U32.HI R5, RZ, 0x17, R7 ;  /* 0x00000017ff057819 */ /* 0x000fe20000011607 */
[----:B------:R-:W-:Y:S01]  /*06e0*/  BSSY.RECONVERGENT B1, `(.L_x_17) ;  /* 0x0000064000017945 */ /* 0x000fe20003800200 */
[--C-:B------:R-:W-:Y:S01]  /*06f0*/  SHF.R.U32.HI R3, RZ, 0x17, R0.reuse ;  /* 0x00000017ff037819 */ /* 0x100fe20000011600 */
[----:B------:R-:W-:Y:S01]  /*0700*/  IMAD.MOV.U32 R6, RZ, RZ, R0 ;  /* 0x000000ffff067224 */ /* 0x000fe200078e0000 */
[----:B------:R-:W-:Y:S02]  /*0710*/  LOP3.LUT R12, R5, 0xff, RZ, 0xc0, !PT ;  /* 0x000000ff050c7812 */ /* 0x000fe400078ec0ff */
[----:B------:R-:W-:-:S03]  /*0720*/  LOP3.LUT R5, R3, 0xff, RZ, 0xc0, !PT ;  /* 0x000000ff03057812 */ /* 0x000fc600078ec0ff */
[----:B------:R-:W-:Y:S01]  /*0730*/  VIADD R10, R12, 0xffffffff ;  /* 0xffffffff0c0a7836 */ /* 0x000fe20000000000 */
[----:B------:R-:W-:-:S04]  /*0740*/  IADD3 R9, PT, PT, R5, -0x1, RZ ;  /* 0xffffffff05097810 */ /* 0x000fc80007ffe0ff */
[----:B------:R-:W-:-:S04]  /*0750*/  ISETP.GT.U32.AND P0, PT, R10, 0xfd, PT ;  /* 0x000000fd0a00780c */ /* 0x000fc80003f04070 */
[----:B------:R-:W-:-:S13]  /*0760*/  ISETP.GT.U32.OR P0, PT, R9, 0xfd, P0 ;  /* 0x000000fd0900780c */ /* 0x000fda0000704470 */
[----:B------:R-:W-:Y:S01]  /*0770*/  @!P0 IMAD.MOV.U32 R8, RZ, RZ, RZ ;  /* 0x000000ffff088224 */ /* 0x000fe200078e00ff */
[----:B------:R-:W-:Y:S06]  /*0780*/  @!P0 BRA `(.L_x_18) ;  /* 0x0000000000608947 */ /* 0x000fec0003800000 */
[----:B------:R-:W-:Y:S02]  /*0790*/  FSETP.GTU.FTZ.AND P0, PT, |R0|, +INF , PT ;  /* 0x7f8000000000780b */ /* 0x000fe40003f1c200 */
[----:B------:R-:W-:Y:S02]  /*07a0*/  FSETP.GTU.FTZ.AND P1, PT, |R7|, +INF , PT ;  /* 0x7f8000000700780b */ /* 0x000fe40003f3c200 */
[----:B------:R-:W-:Y:S02]  /*07b0*/  MOV R3, R7 ;  /* 0x0000000700037202 */ /* 0x000fe40000000f00 */
        /* <DEDUP_REMOVED lines=21> */
.L_x_18:
[----:B------:R-:W-:Y:S01]  /*0910*/  LEA R0, R12, 0xc0800000, 0x17 ;  /* 0xc08000000c007811 */ /* 0x000fe200078eb8ff */
[----:B------:R-:W-:Y:S01]  /*0920*/  VIADD R5, R5, 0xffffff81 ;  /* 0xffffff8105057836 */ /* 0x000fe20000000000 */
[----:B------:R-:W-:Y:S03]  /*0930*/  BSSY.RECONVERGENT B2, `(.L_x_23) ;  /* 0x0000035000027945 */ /* 0x000fe60003800200 */
[----:B------:R-:W-:Y:S02]  /*0940*/  IMAD.IADD R7, R7, 0x1, -R0 ;  /* 0x0000000107077824 */ /* 0x000fe400078e0a00 */
[C---:B------:R-:W-:Y:S01]  /*0950*/  IMAD R0, R5.reuse, -0x800000, R6 ;  /* 0xff80000005007824 */ /* 0x040fe200078e0206 */
[----:B------:R-:W-:Y:S01]  /*0960*/  IADD3 R5, PT, PT, R5, 0x7f, -R12 ;  /* 0x0000007f05057810 */ /* 0x000fe20007ffe80c */
[----:B------:R-:W0:Y:S01]  /*0970*/  MUFU.RCP R3, R7 ;  /* 0x0000000700037308 */ /* 0x000e220000001000 */
[----:B------:R-:W-:-:S02]  /*0980*/  FADD.FTZ R9, -R7, -RZ ;  /* 0x800000ff07097221 */ /* 0x000fc40000010100 */
[----:B------:R-:W-:Y:S02]  /*0990*/  IADD3 R5, PT, PT, R5, R8, RZ ;  /* 0x0000000805057210 */ /* 0x000fe40007ffe0ff */
        /* <DEDUP_REMOVED lines=8> */
[----:B------:R-:W-:-:S05]  /*0a20*/  LOP3.LUT R3, R3, 0xff, RZ, 0xc0, !PT ;  /* 0x000000ff03037812 */ /* 0x000fca00078ec0ff */
[----:B------:R-:W-:-:S04]  /*0a30*/  IMAD.IADD R7, R3, 0x1, R5 ;  /* 0x0000000103077824 */ /* 0x000fc800078e0205 */
        /* <DEDUP_REMOVED lines=11> */
[C---:B------:R-:W-:Y:S02]  /*0af0*/  IADD3 R8, PT, PT, R7.reuse, 0x20, RZ ;  /* 0x0000002007087810 */ /* 0x040fe40007ffe0ff */
[----:B------:R-:W-:Y:S02]  /*0b00*/  ISETP.NE.AND P2, PT, R7, RZ, PT ;  /* 0x000000ff0700720c */ /* 0x000fe40003f45270 */
[----:B------:R-:W-:Y:S01]  /*0b10*/  LOP3.LUT R5, R3, 0x7fffff, RZ, 0xc0, !PT ;  /* 0x007fffff03057812 */ /* 0x000fe200078ec0ff */
[CCC-:B------:R-:W-:Y:S01]  /*0b20*/  FFMA.RP R3, R10.reuse, R6.reuse, R11.reuse ;  /* 0x000000060a037223 */ /* 0x1c0fe2000000800b */
[----:B------:R-:W-:Y:S01]  /*0b30*/  FFMA.RM R6, R10, R6, R11 ;  /* 0x000000060a067223 */ /* 0x000fe2000000400b */
[----:B------:R-:W-:Y:S01]  /*0b40*/  ISETP.NE.AND P1, PT, R7, RZ, PT ;  /* 0x000000ff0700720c */ /* 0x000fe20003f25270 */
[----:B------:R-:W-:Y:S01]  /*0b50*/  IMAD.MOV R7, RZ, RZ, -R7 ;  /* 0x000000ffff077224 */ /* 0x000fe200078e0a07 */
[----:B------:R-:W-:-:S02]  /*0b60*/  LOP3.LUT R5, R5, 0x800000, RZ, 0xfc, !PT ;  /* 0x0080000005057812 */ /* 0x000fc400078efcff */
[----:B------:R-:W-:Y:S02]  /*0b70*/  FSETP.NEU.FTZ.AND P0, PT, R3, R6, PT ;  /* 0x000000060300720b */ /* 0x000fe40003f1d000 */
[----:B------:R-:W-:Y:S02]  /*0b80*/  SHF.L.U32 R8, R5, R8, RZ ;  /* 0x0000000805087219 */ /* 0x000fe400000006ff */
[----:B------:R-:W-:Y:S02]  /*0b90*/  SEL R6, R7, RZ, P2 ;  /* 0x000000ff07067207 */ /* 0x000fe40001000000 */
[----:B------:R-:W-:Y:S02]  /*0ba0*/  ISETP.NE.AND P1, PT, R8, RZ, P1 ;  /* 0x000000ff0800720c */ /* 0x000fe40000f25270 */
[----:B------:R-:W-:Y:S02]  /*0bb0*/  SHF.R.U32.HI R6, RZ, R6, R5 ;  /* 0x00000006ff067219 */ /* 0x000fe40000011605 */
[----:B------:R-:W-:-:S02]  /*0bc0*/  PLOP3.LUT P0, PT, P0, P1, PT, 0xf8, 0x8f ;  /* 0x00000000008f781c */ /* 0x000fc40000703f70 */
[----:B------:R-:W-:Y:S02]  /*0bd0*/  SHF.R.U32.HI R8, RZ, 0x1, R6 ;  /* 0x00000001ff087819 */ /* 0x000fe40000011606 */
[----:B------:R-:W-:-:S04]  /*0be0*/  SEL R3, RZ, 0x1, !P0 ;  /* 0x00000001ff037807 */ /* 0x000fc80004000000 */
[----:B------:R-:W-:-:S04]  /*0bf0*/  LOP3.LUT R3, R3, 0x1, R8, 0xf8, !PT ;  /* 0x0000000103037812 */ /* 0x000fc800078ef808 */
[----:B------:R-:W-:-:S04]  /*0c00*/  LOP3.LUT R3, R3, R6, RZ, 0xc0, !PT ;  /* 0x0000000603037212 */ /* 0x000fc800078ec0ff */
[----:B------:R-:W-:-:S04]  /*0c10*/  IADD3 R3, PT, PT, R8, R3, RZ ;  /* 0x0000000308037210 */ /* 0x000fc80007ffe0ff */
[----:B------:R-:W-:Y:S01]  /*0c20*/  LOP3.LUT R0, R3, R0, RZ, 0xfc, !PT ;  /* 0x0000000003007212 */ /* 0x000fe200078efcff */
[----:B------:R-:W-:Y:S06]  /*0c30*/  BRA `(.L_x_26) ;  /* 0x0000000000107947 */ /* 0x000fec0003800000 */
.L_x_25:
[----:B------:R-:W-:-:S04]  /*0c40*/  LOP3.LUT R0, R0, 0x80000000, RZ, 0xc0, !PT ;  /* 0x8000000000007812 */ /* 0x000fc800078ec0ff */
[----:B------:R-:W-:Y:S01]  /*0c50*/  LOP3.LUT R0, R0, 0x7f800000, RZ, 0xfc, !PT ;  /* 0x7f80000000007812 */ /* 0x000fe200078efcff */
[----:B------:R-:W-:Y:S06]  /*0c60*/  BRA `(.L_x_26) ;  /* 0x0000000000047947 */ /* 0x000fec0003800000 */
.L_x_24:
[----:B------:R-:W-:-:S07]  /*0c70*/  IMAD R0, R5, 0x800000, R0 ;  /* 0x0080000005007824 */ /* 0x000fce00078e0200 */
.L_x_26:
[----:B------:R-:W-:Y:S05]  /*0c80*/  BSYNC.RECONVERGENT B2 ;  /* 0x0000000000027941 */ /* 0x000fea0003800200 */
.L_x_23:
[----:B------:R-:W-:Y:S05]  /*0c90*/  BRA `(.L_x_27) ;  /* 0x0000000000207947 */ /* 0x000fea0003800000 */
.L_x_22:
[----:B------:R-:W-:-:S04]  /*0ca0*/  LOP3.LUT R0, R7, 0x80000000, R6, 0x48, !PT ;  /* 0x8000000007007812 */ /* 0x000fc800078e4806 */
[----:B------:R-:W-:Y:S01]  /*0cb0*/  LOP3.LUT R0, R0, 0x7f800000, RZ, 0xfc, !PT ;  /* 0x7f80000000007812 */ /* 0x000fe200078efcff */
[----:B------:R-:W-:Y:S06]  /*0cc0*/  BRA `(.L_x_27) ;  /* 0x0000000000147947 */ /* 0x000fec0003800000 */
.L_x_21:
[----:B------:R-:W-:Y:S01]  /*0cd0*/  LOP3.LUT R0, R7, 0x80000000, R6, 0x48, !PT ;  /* 0x8000000007007812 */ /* 0x000fe200078e4806 */
[----:B------:R-:W-:Y:S06]  /*0ce0*/  BRA `(.L_x_27) ;  /* 0x00000000000c7947 */ /* 0x000fec0003800000 */
.L_x_20:
[----:B------:R-:W0:Y:S01]  /*0cf0*/  MUFU.RSQ R0, -QNAN ;  /* 0xffc0000000007908 */ /* 0x000e220000001400 */
[----:B------:R-:W-:Y:S05]  /*0d00*/  BRA `(.L_x_27) ;  /* 0x0000000000047947 */ /* 0x000fea0003800000 */
.L_x_19:
[----:B------:R-:W-:-:S07]  /*0d10*/  FADD.FTZ R0, R0, R3 ;  /* 0x0000000300007221 */ /* 0x000fce0000010000 */
.L_x_27:
[----:B------:R-:W-:Y:S05]  /*0d20*/  BSYNC.RECONVERGENT B1 ;  /* 0x0000000000017941 */ /* 0x000fea0003800200 */
.L_x_17:
[----:B------:R-:W-:-:S04]  /*0d30*/  HFMA2 R5, -RZ, RZ, 0, 0 ;  /* 0x00000000ff057431 */ /* 0x000fc800000001ff */
[----:B0-----:R-:W-:Y:S05]  /*0d40*/  RET.REL.NODEC R4 `(default_function_kernel_2) ;  /* 0xfffffff004ac7950 */ /* 0x001fea0003c3ffff */
.L_x_28:
        /* <DEDUP_REMOVED lines=11> */
.L_x_31:


//--------------------- .text.default_function_kernel --------------------------
	.section	.text.default_function_kernel,"ax",@progbits
	.align	128
        .global         default_function_kernel
        .type           default_function_kernel,@function
        .size           default_function_kernel,(.L_x_34 - default_function_kernel)
        .other          default_function_kernel,@"STO_CUDA_ENTRY STV_DEFAULT"
default_function_kernel:
.text.default_function_kernel:
[----:B------:R-:W-:Y:S01]  /*0000*/  LDC R1, c[0x0][0x37c] ;  /* 0x0000df00ff017b82 */ /* 0x000fe20000000800 */
[----:B------:R-:W0:Y:S07]  /*0010*/  S2R R9, SR_TID.X ;  /* 0x0000000000097919 */ /* 0x000e2e0000002100 */
[----:B------:R-:W1:Y:S01]  /*0020*/  S2UR UR4, SR_CTAID.X ;  /* 0x00000000000479c3 */ /* 0x000e620000002500 */
[----:B------:R-:W2:Y:S07]  /*0030*/  LDCU.64 UR6, c[0x0][0x358] ;  /* 0x00006b00ff0677ac */ /* 0x000eae0008000a00 */
[----:B------:R-:W3:Y:S08]  /*0040*/  LDC.64 R2, c[0x0][0x388] ;  /* 0x0000e200ff027b82 */ /* 0x000ef00000000a00 */
[----:B------:R-:W4:Y:S01]  /*0050*/  LDC.64 R4, c[0x0][0x390] ;  /* 0x0000e400ff047b82 */ /* 0x000f220000000a00 */
[----:B-1----:R-:W-:-:S07]  /*0060*/  USHF.L.U32 UR4, UR4, 0x1, URZ ;  /* 0x0000000104047899 */ /* 0x002fce00080006ff */
[----:B------:R-:W1:Y:S01]  /*0070*/  LDC.64 R6, c[0x0][0x380] ;  /* 0x0000e000ff067b82 */ /* 0x000e620000000a00 */
[----:B0-----:R-:W-:-:S05]  /*0080*/  LOP3.LUT R9, R9, UR4, RZ, 0xfc, !PT ;  /* 0x0000000409097c12 */ /* 0x001fca000f8efcff */
[----:B---3--:R-:W-:-:S04]  /*0090*/  IMAD.WIDE.U32 R2, R9, 0x4, R2 ;  /* 0x0000000409027825 */ /* 0x008fc800078e0002 */
[C---:B----4-:R-:W-:Y:S02]  /*00a0*/  IMAD.WIDE.U32 R4, R9.reuse, 0x4, R4 ;  /* 0x0000000409047825 */ /* 0x050fe400078e0004 */
[----:B--2---:R-:W2:Y:S04]  /*00b0*/  LDG.E.CONSTANT R2, desc[UR6][R2.64] ;  /* 0x0000000602027981 */ /* 0x004ea8000c1e9900 */
[----:B------:R-:W2:Y:S01]  /*00c0*/  LDG.E.CONSTANT R5, desc[UR6][R4.64] ;  /* 0x0000000604057981 */ /* 0x000ea2000c1e9900 */
[----:B-1----:R-:W-:-:S04]  /*00d0*/  IMAD.WIDE.U32 R6, R9, 0x4, R6 ;  /* 0x0000000409067825 */ /* 0x002fc800078e0006 */
[----:B--2---:R-:W-:-:S05]  /*00e0*/  FADD R9, R2, -R5 ;  /* 0x8000000502097221 */ /* 0x004fca0000000000 */
[----:B------:R-:W-:Y:S01]  /*00f0*/  STG.E desc[UR6][R6.64], R9 ;  /* 0x0000000906007986 */ /* 0x000fe2000c101906 */
[----:B------:R-:W-:Y:S05]  /*0100*/  EXIT ;  /* 0x000000000000794d */ /* 0x000fea0003800000 */
.L_x_29:
        /* <DEDUP_REMOVED lines=15> */
.L_x_34:


//--------------------- .nv.shared.reserved.0     --------------------------
	.section	.nv.shared.reserved.0,"aw",@nobits
	.weak		__nv_reservedSMEM_offset_0_alias
	.size		__nv_reservedSMEM_offset_0_alias, 0, 64
	.other		__nv_reservedSMEM_offset_0_alias,@"STO_CUDA_RESERVED_SHARED STV_DEFAULT"
__nv_reservedSMEM_offset_0_alias:
	.zero		0
	.zero		64


//--------------------- .nv.constant0.default_function_kernel_1 --------------------------
	.section	.nv.constant0.default_function_kernel_1,"a",@progbits
	.sectionflags	@""
	.align	4
.nv.constant0.default_function_kernel_1:
	.zero		912


//--------------------- .nv.constant0.default_function_kernel_2 --------------------------
	.section	.nv.constant0.default_function_kernel_2,"a",@progbits
	.sectionflags	@""
	.align	4
.nv.constant0.default_function_kernel_2:
	.zero		912


//--------------------- .nv.constant0.default_function_kernel --------------------------
	.section	.nv.constant0.default_function_kernel,"a",@progbits
	.sectionflags	@""
	.align	4
.nv.constant0.default_function_kernel:
	.zero		920


//--------------------- SYMBOLS --------------------------

	.type		.nv.reservedSmem.offset0,@object
	.size		.nv.reservedSmem.offset0,0x4
